	.target	sm_90a

	.elftype	@"ET_EXEC"


//--------------------- .note.nv.tkinfo           --------------------------
	.section	.note.nv.tkinfo,"",@"SHT_NOTE"
	.sectionflags	@"SHF_NOTE_NV_TKINFO"
	.tkinfo
        /*0018*/ 	.word	0x00000002
        /*0030*/ 	.string	""
        /*0030*/ 	.string	"ptxas"
        /*0030*/ 	.string	"Cuda compilation tools, release 13.0, V13.0.88"
        /*0030*/ 	.string	"Build cuda_13.0.r13.0/compiler.36424714_0"
        /*0030*/ 	.string	"-arch sm_90a -m 64 "



//--------------------- .note.nv.cuinfo           --------------------------
	.section	.note.nv.cuinfo,"",@"SHT_NOTE"
	.sectionflags	@"SHF_NOTE_NV_CUINFO"
        /*0018*/ 	.short	0x0002
        /*001a*/ 	.short	0x005a
        /*001c*/ 	.short	0x0082
	.zero		2


//--------------------- .nv.info                  --------------------------
	.section	.nv.info,"",@"SHT_CUDA_INFO"
	.align	4


	//----- nvinfo : EIATTR_REGCOUNT
	.align		4
        /*0000*/ 	.byte	0x04, 0x2f
        /*0002*/ 	.short	(.L_12 - .L_11)
	.align		4
.L_11:
        /*0004*/ 	.word	index@(_ZN7cutlass13device_kernelINS_4gemm6kernel13GemmUniversalIN4cute5tupleIJiiiiEEENS1_10collective13CollectiveMmaINS1_40MainloopSm90TmaGmmaWarpSpecializedSparseILi2ENS5_IJNS4_1CILi1EEENSA_ILi2EEESB_EEENS1_35KernelTmaWarpSpecializedCooperativeEEENS5_IJNSA_ILi128EEENSA_ILi256EEESG_EEENS_6half_tENS5_IJNS4_6LayoutINS5_IJiNS5_IJSC_iEEEiEEENS5_IJlNS5_IJSB_SC_EEElEEEEENSK_INS5_IJNS5_IJNS5_IJNSA_ILi8EEESC_NSA_ILi4EEEEEEiEEENS5_IJNS5_IJNSA_ILi16EEESC_SR_EEEiEEEiEEENS5_IJNS5_IJNS5_IJSG_SU_NSA_ILi2048EEEEEENSA_ILi8192EEEEEENS5_IJNS5_IJSB_NSA_ILi1024EEENSA_ILi32EEEEEElEEElEEEEEEEESJ_NS5_IJlSB_lEEENS4_8TiledMMAINS4_8MMA_AtomIJNS4_4SM904GMMA6SPARSE27GMMA_64x256x32_F32F16F16_SSILNS1D_5MajorE0ELS1G_0ELNS1D_7ScaleInE1ELS1H_1ELNS1D_9SparseSelE0EEEEEENSK_INS5_IJSC_SB_SB_EEENS5_IJSB_NSA_ILi0EEES1M_EEEEENS5_IJNS4_10UnderscoreES1P_S1P_EEEEENS4_23SM90_TMA_LOAD_MULTICASTENS4_14ComposedLayoutINS4_7SwizzleILi3ELi4ELi3EEENS4_25smem_sparse_ptr_flag_bitsILi2ELi16EEENSK_INS5_IJNS5_IJSB_SQ_EEENS5_IJSC_NSA_ILi64EEEEEEEEENS5_IJNS5_IJS1M_SG_EEESN_EEEEEEEvNS4_8identityENS4_13SM90_TMA_LOADENS1T_IS1V_NS4_18smem_ptr_flag_bitsILi16EEENSK_INS5_IJSQ_S1Z_EEENS5_IJS1Z_SB_EEEEEEEvS26_EENS_8epilogue10collective6detail29Sm90TmaWarpSpecializedAdapterINS2G_15DefaultEpilogueIfNS5_IJSB_llEEES2K_NS2F_6thread17LinearCombinationIfLi1EffLNS2L_9ScaleType4KindE0ELNS_15FloatRoundStyleE2EfEENS1_15EpilogueDefaultEEEEEvvEEEEvNT_6ParamsE)
        /*0008*/ 	.word	0x000000a8


	//----- nvinfo : EIATTR_FRAME_SIZE
	.align		4
.L_12:
        /*000c*/ 	.byte	0x04, 0x11
        /*000e*/ 	.short	(.L_14 - .L_13)
	.align		4
.L_13:
        /*0010*/ 	.word	index@(_ZN7cutlass13device_kernelINS_4gemm6kernel13GemmUniversalIN4cute5tupleIJiiiiEEENS1_10collective13CollectiveMmaINS1_40MainloopSm90TmaGmmaWarpSpecializedSparseILi2ENS5_IJNS4_1CILi1EEENSA_ILi2EEESB_EEENS1_35KernelTmaWarpSpecializedCooperativeEEENS5_IJNSA_ILi128EEENSA_ILi256EEESG_EEENS_6half_tENS5_IJNS4_6LayoutINS5_IJiNS5_IJSC_iEEEiEEENS5_IJlNS5_IJSB_SC_EEElEEEEENSK_INS5_IJNS5_IJNS5_IJNSA_ILi8EEESC_NSA_ILi4EEEEEEiEEENS5_IJNS5_IJNSA_ILi16EEESC_SR_EEEiEEEiEEENS5_IJNS5_IJNS5_IJSG_SU_NSA_ILi2048EEEEEENSA_ILi8192EEEEEENS5_IJNS5_IJSB_NSA_ILi1024EEENSA_ILi32EEEEEElEEElEEEEEEEESJ_NS5_IJlSB_lEEENS4_8TiledMMAINS4_8MMA_AtomIJNS4_4SM904GMMA6SPARSE27GMMA_64x256x32_F32F16F16_SSILNS1D_5MajorE0ELS1G_0ELNS1D_7ScaleInE1ELS1H_1ELNS1D_9SparseSelE0EEEEEENSK_INS5_IJSC_SB_SB_EEENS5_IJSB_NSA_ILi0EEES1M_EEEEENS5_IJNS4_10UnderscoreES1P_S1P_EEEEENS4_23SM90_TMA_LOAD_MULTICASTENS4_14ComposedLayoutINS4_7SwizzleILi3ELi4ELi3EEENS4_25smem_sparse_ptr_flag_bitsILi2ELi16EEENSK_INS5_IJNS5_IJSB_SQ_EEENS5_IJSC_NSA_ILi64EEEEEEEEENS5_IJNS5_IJS1M_SG_EEESN_EEEEEEEvNS4_8identityENS4_13SM90_TMA_LOADENS1T_IS1V_NS4_18smem_ptr_flag_bitsILi16EEENSK_INS5_IJSQ_S1Z_EEENS5_IJS1Z_SB_EEEEEEEvS26_EENS_8epilogue10collective6detail29Sm90TmaWarpSpecializedAdapterINS2G_15DefaultEpilogueIfNS5_IJSB_llEEES2K_NS2F_6thread17LinearCombinationIfLi1EffLNS2L_9ScaleType4KindE0ELNS_15FloatRoundStyleE2EfEENS1_15EpilogueDefaultEEEEEvvEEEEvNT_6ParamsE)
        /*0014*/ 	.word	0x00000000


	//----- nvinfo : EIATTR_MIN_STACK_SIZE
	.align		4
.L_14:
        /*0018*/ 	.byte	0x04, 0x12
        /*001a*/ 	.short	(.L_16 - .L_15)
	.align		4
.L_15:
        /*001c*/ 	.word	index@(_ZN7cutlass13device_kernelINS_4gemm6kernel13GemmUniversalIN4cute5tupleIJiiiiEEENS1_10collective13CollectiveMmaINS1_40MainloopSm90TmaGmmaWarpSpecializedSparseILi2ENS5_IJNS4_1CILi1EEENSA_ILi2EEESB_EEENS1_35KernelTmaWarpSpecializedCooperativeEEENS5_IJNSA_ILi128EEENSA_ILi256EEESG_EEENS_6half_tENS5_IJNS4_6LayoutINS5_IJiNS5_IJSC_iEEEiEEENS5_IJlNS5_IJSB_SC_EEElEEEEENSK_INS5_IJNS5_IJNS5_IJNSA_ILi8EEESC_NSA_ILi4EEEEEEiEEENS5_IJNS5_IJNSA_ILi16EEESC_SR_EEEiEEEiEEENS5_IJNS5_IJNS5_IJSG_SU_NSA_ILi2048EEEEEENSA_ILi8192EEEEEENS5_IJNS5_IJSB_NSA_ILi1024EEENSA_ILi32EEEEEElEEElEEEEEEEESJ_NS5_IJlSB_lEEENS4_8TiledMMAINS4_8MMA_AtomIJNS4_4SM904GMMA6SPARSE27GMMA_64x256x32_F32F16F16_SSILNS1D_5MajorE0ELS1G_0ELNS1D_7ScaleInE1ELS1H_1ELNS1D_9SparseSelE0EEEEEENSK_INS5_IJSC_SB_SB_EEENS5_IJSB_NSA_ILi0EEES1M_EEEEENS5_IJNS4_10UnderscoreES1P_S1P_EEEEENS4_23SM90_TMA_LOAD_MULTICASTENS4_14ComposedLayoutINS4_7SwizzleILi3ELi4ELi3EEENS4_25smem_sparse_ptr_flag_bitsILi2ELi16EEENSK_INS5_IJNS5_IJSB_SQ_EEENS5_IJSC_NSA_ILi64EEEEEEEEENS5_IJNS5_IJS1M_SG_EEESN_EEEEEEEvNS4_8identityENS4_13SM90_TMA_LOADENS1T_IS1V_NS4_18smem_ptr_flag_bitsILi16EEENSK_INS5_IJSQ_S1Z_EEENS5_IJS1Z_SB_EEEEEEEvS26_EENS_8epilogue10collective6detail29Sm90TmaWarpSpecializedAdapterINS2G_15DefaultEpilogueIfNS5_IJSB_llEEES2K_NS2F_6thread17LinearCombinationIfLi1EffLNS2L_9ScaleType4KindE0ELNS_15FloatRoundStyleE2EfEENS1_15EpilogueDefaultEEEEEvvEEEEvNT_6ParamsE)
        /*0020*/ 	.word	0x00000000
.L_16:


//--------------------- .nv.compat                --------------------------
	.section	.nv.compat,"",@"SHT_CUDA_COMPAT_INFO"
	.align	4
        /*0000*/ 	.byte	0x02, 0x09, 0x01, 0x00, 0x02, 0x02, 0x04, 0x00, 0x02, 0x05, 0x05, 0x00, 0x03, 0x07, 0x01, 0x01
        /*0010*/ 	.byte	0x02, 0x03, 0x01, 0x00, 0x02, 0x06, 0x01, 0x00, 0x04, 0x0b, 0x08, 0x00, 0x00, 0x00, 0x00, 0x00
        /*0020*/ 	.byte	0x00, 0x00, 0x00, 0x00


//--------------------- .nv.info._ZN7cutlass13device_kernelINS_4gemm6kernel13GemmUniversalIN4cute5tupleIJiiiiEEENS1_10collective13CollectiveMmaINS1_40MainloopSm90TmaGmmaWarpSpecializedSparseILi2ENS5_IJNS4_1CILi1EEENSA_ILi2EEESB_EEENS1_35KernelTmaWarpSpecializedCooperativeEEENS5_IJNSA_ILi128EEENSA_ILi256EEESG_EEENS_6half_tENS5_IJNS4_6LayoutINS5_IJiNS5_IJSC_iEEEiEEENS5_IJlNS5_IJSB_SC_EEElEEEEENSK_INS5_IJNS5_IJNS5_IJNSA_ILi8EEESC_NSA_ILi4EEEEEEiEEENS5_IJNS5_IJNSA_ILi16EEESC_SR_EEEiEEEiEEENS5_IJNS5_IJNS5_IJSG_SU_NSA_ILi2048EEEEEENSA_ILi8192EEEEEENS5_IJNS5_IJSB_NSA_ILi1024EEENSA_ILi32EEEEEElEEElEEEEEEEESJ_NS5_IJlSB_lEEENS4_8TiledMMAINS4_8MMA_AtomIJNS4_4SM904GMMA6SPARSE27GMMA_64x256x32_F32F16F16_SSILNS1D_5MajorE0ELS1G_0ELNS1D_7ScaleInE1ELS1H_1ELNS1D_9SparseSelE0EEEEEENSK_INS5_IJSC_SB_SB_EEENS5_IJSB_NSA_ILi0EEES1M_EEEEENS5_IJNS4_10UnderscoreES1P_S1P_EEEEENS4_23SM90_TMA_LOAD_MULTICASTENS4_14ComposedLayoutINS4_7SwizzleILi3ELi4ELi3EEENS4_25smem_sparse_ptr_flag_bitsILi2ELi16EEENSK_INS5_IJNS5_IJSB_SQ_EEENS5_IJSC_NSA_ILi64EEEEEEEEENS5_IJNS5_IJS1M_SG_EEESN_EEEEEEEvNS4_8identityENS4_13SM90_TMA_LOADENS1T_IS1V_NS4_18smem_ptr_flag_bitsILi16EEENSK_INS5_IJSQ_S1Z_EEENS5_IJS1Z_SB_EEEEEEEvS26_EENS_8epilogue10collective6detail29Sm90TmaWarpSpecializedAdapterINS2G_15DefaultEpilogueIfNS5_IJSB_llEEES2K_NS2F_6thread17LinearCombinationIfLi1EffLNS2L_9ScaleType4KindE0ELNS_15FloatRoundStyleE2EfEENS1_15EpilogueDefaultEEEEEvvEEEEvNT_6ParamsE --------------------------
	.section	.nv.info._ZN7cutlass13device_kernelINS_4gemm6kernel13GemmUniversalIN4cute5tupleIJiiiiEEENS1_10collective13CollectiveMmaINS1_40MainloopSm90TmaGmmaWarpSpecializedSparseILi2ENS5_IJNS4_1CILi1EEENSA_ILi2EEESB_EEENS1_35KernelTmaWarpSpecializedCooperativeEEENS5_IJNSA_ILi128EEENSA_ILi256EEESG_EEENS_6half_tENS5_IJNS4_6LayoutINS5_IJiNS5_IJSC_iEEEiEEENS5_IJlNS5_IJSB_SC_EEElEEEEENSK_INS5_IJNS5_IJNS5_IJNSA_ILi8EEESC_NSA_ILi4EEEEEEiEEENS5_IJNS5_IJNSA_ILi16EEESC_SR_EEEiEEEiEEENS5_IJNS5_IJNS5_IJSG_SU_NSA_ILi2048EEEEEENSA_ILi8192EEEEEENS5_IJNS5_IJSB_NSA_ILi1024EEENSA_ILi32EEEEEElEEElEEEEEEEESJ_NS5_IJlSB_lEEENS4_8TiledMMAINS4_8MMA_AtomIJNS4_4SM904GMMA6SPARSE27GMMA_64x256x32_F32F16F16_SSILNS1D_5MajorE0ELS1G_0ELNS1D_7ScaleInE1ELS1H_1ELNS1D_9SparseSelE0EEEEEENSK_INS5_IJSC_SB_SB_EEENS5_IJSB_NSA_ILi0EEES1M_EEEEENS5_IJNS4_10UnderscoreES1P_S1P_EEEEENS4_23SM90_TMA_LOAD_MULTICASTENS4_14ComposedLayoutINS4_7SwizzleILi3ELi4ELi3EEENS4_25smem_sparse_ptr_flag_bitsILi2ELi16EEENSK_INS5_IJNS5_IJSB_SQ_EEENS5_IJSC_NSA_ILi64EEEEEEEEENS5_IJNS5_IJS1M_SG_EEESN_EEEEEEEvNS4_8identityENS4_13SM90_TMA_LOADENS1T_IS1V_NS4_18smem_ptr_flag_bitsILi16EEENSK_INS5_IJSQ_S1Z_EEENS5_IJS1Z_SB_EEEEEEEvS26_EENS_8epilogue10collective6detail29Sm90TmaWarpSpecializedAdapterINS2G_15DefaultEpilogueIfNS5_IJSB_llEEES2K_NS2F_6thread17LinearCombinationIfLi1EffLNS2L_9ScaleType4KindE0ELNS_15FloatRoundStyleE2EfEENS1_15EpilogueDefaultEEEEEvvEEEEvNT_6ParamsE,"",@"SHT_CUDA_INFO"
	.sectionflags	@""
	.align	4


	//----- nvinfo : EIATTR_CUDA_API_VERSION
	.align		4
        /*0000*/ 	.byte	0x04, 0x37
        /*0002*/ 	.short	(.L_18 - .L_17)
.L_17:
        /*0004*/ 	.word	0x00000082


	//----- nvinfo : EIATTR_KPARAM_INFO
	.align		4
.L_18:
        /*0008*/ 	.byte	0x04, 0x17
        /*000a*/ 	.short	(.L_20 - .L_19)
.L_19:
        /*000c*/ 	.word	0x00000000
        /*0010*/ 	.short	0x0000
        /*0012*/ 	.short	0x0070
        /*0014*/ 	.byte	0x00, 0xf0, 0x01, 0x14


	//----- nvinfo : EIATTR_SPARSE_MMA_MASK
	.align		4
.L_20:
        /*0018*/ 	.byte	0x03, 0x50
        /*001a*/ 	.short	0x0002


	//----- nvinfo : EIATTR_MAXREG_COUNT
	.align		4
        /*001c*/ 	.byte	0x03, 0x1b
        /*001e*/ 	.short	0x00a8


	//----- nvinfo : EIATTR_NUM_BARRIERS
	.align		4
        /*0020*/ 	.byte	0x02, 0x4c
        /*0022*/ 	.byte	0x01
	.zero		1


	//----- nvinfo : EIATTR_MERCURY_ISA_VERSION
	.align		4
        /*0024*/ 	.byte	0x03, 0x5f
        /*0026*/ 	.short	0x0101


	//----- nvinfo : EIATTR_INT_WARP_WIDE_INSTR_OFFSETS
	.align		4
        /*0028*/ 	.byte	0x04, 0x31
        /*002a*/ 	.short	(.L_22 - .L_21)


	//   ....[0]....
.L_21:
        /*002c*/ 	.word	0x00000460


	//   ....[1]....
        /*0030*/ 	.word	0x00000480


	//   ....[2]....
        /*0034*/ 	.word	0x00000620


	//----- nvinfo : EIATTR_COOP_GROUP_MASK_REGIDS
	.align		4
.L_22:
        /*0038*/ 	.byte	0x04, 0x29
        /*003a*/ 	.short	(.L_24 - .L_23)


	//   ....[0]....
.L_23:
        /*003c*/ 	.word	0xffffffff


	//   ....[1]....
        /*0040*/ 	.word	0xffffffff


	//   ....[2]....
        /*0044*/ 	.word	0xffffffff


	//   ....[3]....
        /*0048*/ 	.word	0xffffffff


	//   ....[4]....
        /*004c*/ 	.word	0xffffffff


	//   ....[5]....
        /*0050*/ 	.word	0xffffffff


	//----- nvinfo : EIATTR_COOP_GROUP_INSTR_OFFSETS
	.align		4
.L_24:
        /*0054*/ 	.byte	0x04, 0x28
        /*0056*/ 	.short	(.L_26 - .L_25)


	//   ....[0]....
.L_25:
        /*0058*/ 	.word	0x00000060


	//   ....[1]....
        /*005c*/ 	.word	0x00000070


	//   ....[2]....
        /*0060*/ 	.word	0x00000160


	//   ....[3]....
        /*0064*/ 	.word	0x000002b0


	//   ....[4]....
        /*0068*/ 	.word	0x00000760


	//   ....[5]....
        /*006c*/ 	.word	0x000011e0


	//----- nvinfo : EIATTR_REG_RECONFIG
	.align		4
.L_26:
        /*0070*/ 	.byte	0x01, 0x54
	.zero		2


	//----- nvinfo : EIATTR_MBARRIER_INSTR_OFFSETS
	.align		4
        /*0074*/ 	.byte	0x04, 0x39
        /*0076*/ 	.short	(.L_28 - .L_27)


	//   ....[0]....
.L_27:
        /*0078*/ 	.word	0x00000260
        /*007c*/ 	.word	0x000000ff
        /*0080*/ 	.word	0x00000000
        /*0084*/ 	.short	0x0100
        /*0086*/ 	.byte	0x08
	.zero		1


	//   ....[1]....
        /*0088*/ 	.word	0x00000270
        /*008c*/ 	.word	0x000000ff
        /*0090*/ 	.word	0x00000010
        /*0094*/ 	.short	0x0100
        /*0096*/ 	.byte	0x08
	.zero		1


	//   ....[2]....
        /*0098*/ 	.word	0x00000280
        /*009c*/ 	.word	0x000000ff
        /*00a0*/ 	.word	0x00000008
        /*00a4*/ 	.short	0x0100
        /*00a6*/ 	.byte	0x08
	.zero		1


	//   ....[3]....
        /*00a8*/ 	.word	0x00000290
        /*00ac*/ 	.word	0x000000ff
        /*00b0*/ 	.word	0x00000018
        /*00b4*/ 	.short	0x0100
        /*00b6*/ 	.byte	0x08
	.zero		1


	//   ....[4]....
        /*00b8*/ 	.word	0x000006b0
        /*00bc*/ 	.word	0x000000ff
        /*00c0*/ 	.word	0x00000030
        /*00c4*/ 	.short	0x0100
        /*00c6*/ 	.byte	0x06
	.zero		1


	//   ....[5]....
        /*00c8*/ 	.word	0x00000710
        /*00cc*/ 	.word	0x000000ff
        /*00d0*/ 	.word	0x00000038
        /*00d4*/ 	.short	0x0100
        /*00d6*/ 	.byte	0x06
	.zero		1


	//   ....[6]....
        /*00d8*/ 	.word	0x00001720
        /*00dc*/ 	.word	0x000000ff
        /*00e0*/ 	.word	0x00000000
        /*00e4*/ 	.short	0x010a
        /*00e6*/ 	.byte	0x08
	.zero		1


	//   ....[7]....
        /*00e8*/ 	.word	0x000017f0
        /*00ec*/ 	.word	0x000000ff
        /*00f0*/ 	.word	0x00000000
        /*00f4*/ 	.short	0x010a
        /*00f6*/ 	.byte	0x08
	.zero		1


	//   ....[8]....
        /*00f8*/ 	.word	0x00001a80
        /*00fc*/ 	.word	0x0000000e
        /*0100*/ 	.word	0x00000000
        /*0104*/ 	.short	0x0101
        /*0106*/ 	.byte	0x3f
	.zero		1


	//   ....[9]....
        /*0108*/ 	.word	0x0000c050
        /*010c*/ 	.word	0x00000017
        /*0110*/ 	.word	0x00000010
        /*0114*/ 	.short	0x010a
        /*0116*/ 	.byte	0x3f
	.zero		1


	//   ....[10]....
        /*0118*/ 	.word	0x0000c530
        /*011c*/ 	.word	0x00000007
        /*0120*/ 	.word	0x00000038
        /*0124*/ 	.short	0x0101
        /*0126*/ 	.byte	0x3f
	.zero		1


	//   ....[11]....
        /*0128*/ 	.word	0x0000cc30
        /*012c*/ 	.word	0x00000007
        /*0130*/ 	.word	0x00000000
        /*0134*/ 	.short	0x010a
        /*0136*/ 	.byte	0x3f
	.zero		1


	//   ....[12]....
        /*0138*/ 	.word	0x0000ccb0
        /*013c*/ 	.word	0x00000003
        /*0140*/ 	.word	0x00000000
        /*0144*/ 	.short	0x010a
        /*0146*/ 	.byte	0x3f
	.zero		1


	//   ....[13]....
        /*0148*/ 	.word	0x0000cd20
        /*014c*/ 	.word	0x0000000f
        /*0150*/ 	.word	0x00000000
        /*0154*/ 	.short	0x010a
        /*0156*/ 	.byte	0x3f
	.zero		1


	//   ....[14]....
        /*0158*/ 	.word	0x0000cdf0
        /*015c*/ 	.word	0x00000017
        /*0160*/ 	.word	0x00000010
        /*0164*/ 	.short	0x010a
        /*0166*/ 	.byte	0x3f
	.zero		1


	//   ....[15]....
        /*0168*/ 	.word	0x0000cec0
        /*016c*/ 	.word	0x00000007
        /*0170*/ 	.word	0x00000000
        /*0174*/ 	.short	0x010a
        /*0176*/ 	.byte	0x3f
	.zero		1


	//----- nvinfo : EIATTR_NUM_MBARRIERS
	.align		4
.L_28:
        /*0178*/ 	.byte	0x03, 0x38
        /*017a*/ 	.short	0x0006


	//----- nvinfo : EIATTR_EXIT_INSTR_OFFSETS
	.align		4
        /*017c*/ 	.byte	0x04, 0x1c
        /*017e*/ 	.short	(.L_30 - .L_29)


	//   ....[0]....
.L_29:
        /*0180*/ 	.word	0x000008c0


	//   ....[1]....
        /*0184*/ 	.word	0x000010b0


	//   ....[2]....
        /*0188*/ 	.word	0x0000b710


	//   ....[3]....
        /*018c*/ 	.word	0x0000bc60


	//   ....[4]....
        /*0190*/ 	.word	0x0000cd00


	//----- nvinfo : EIATTR_MAX_THREADS
	.align		4
.L_30:
        /*0194*/ 	.byte	0x04, 0x05
        /*0196*/ 	.short	(.L_32 - .L_31)
.L_31:
        /*0198*/ 	.word	0x00000180
        /*019c*/ 	.word	0x00000001
        /*01a0*/ 	.word	0x00000001


	//----- nvinfo : EIATTR_CRS_STACK_SIZE
	.align		4
.L_32:
        /*01a4*/ 	.byte	0x04, 0x1e
        /*01a6*/ 	.short	(.L_34 - .L_33)
.L_33:
        /*01a8*/ 	.word	0x00000000


	//----- nvinfo : EIATTR_CBANK_PARAM_SIZE
	.align		4
.L_34:
        /*01ac*/ 	.byte	0x03, 0x19
        /*01ae*/ 	.short	0x0570


	//----- nvinfo : EIATTR_PARAM_CBANK
	.align		4
        /*01b0*/ 	.byte	0x04, 0x0a
        /*01b2*/ 	.short	(.L_36 - .L_35)
	.align		4
.L_35:
        /*01b4*/ 	.word	index@(.nv.constant0._ZN7cutlass13device_kernelINS_4gemm6kernel13GemmUniversalIN4cute5tupleIJiiiiEEENS1_10collective13CollectiveMmaINS1_40MainloopSm90TmaGmmaWarpSpecializedSparseILi2ENS5_IJNS4_1CILi1EEENSA_ILi2EEESB_EEENS1_35KernelTmaWarpSpecializedCooperativeEEENS5_IJNSA_ILi128EEENSA_ILi256EEESG_EEENS_6half_tENS5_IJNS4_6LayoutINS5_IJiNS5_IJSC_iEEEiEEENS5_IJlNS5_IJSB_SC_EEElEEEEENSK_INS5_IJNS5_IJNS5_IJNSA_ILi8EEESC_NSA_ILi4EEEEEEiEEENS5_IJNS5_IJNSA_ILi16EEESC_SR_EEEiEEEiEEENS5_IJNS5_IJNS5_IJSG_SU_NSA_ILi2048EEEEEENSA_ILi8192EEEEEENS5_IJNS5_IJSB_NSA_ILi1024EEENSA_ILi32EEEEEElEEElEEEEEEEESJ_NS5_IJlSB_lEEENS4_8TiledMMAINS4_8MMA_AtomIJNS4_4SM904GMMA6SPARSE27GMMA_64x256x32_F32F16F16_SSILNS1D_5MajorE0ELS1G_0ELNS1D_7ScaleInE1ELS1H_1ELNS1D_9SparseSelE0EEEEEENSK_INS5_IJSC_SB_SB_EEENS5_IJSB_NSA_ILi0EEES1M_EEEEENS5_IJNS4_10UnderscoreES1P_S1P_EEEEENS4_23SM90_TMA_LOAD_MULTICASTENS4_14ComposedLayoutINS4_7SwizzleILi3ELi4ELi3EEENS4_25smem_sparse_ptr_flag_bitsILi2ELi16EEENSK_INS5_IJNS5_IJSB_SQ_EEENS5_IJSC_NSA_ILi64EEEEEEEEENS5_IJNS5_IJS1M_SG_EEESN_EEEEEEEvNS4_8identityENS4_13SM90_TMA_LOADENS1T_IS1V_NS4_18smem_ptr_flag_bitsILi16EEENSK_INS5_IJSQ_S1Z_EEENS5_IJS1Z_SB_EEEEEEEvS26_EENS_8epilogue10collective6detail29Sm90TmaWarpSpecializedAdapterINS2G_15DefaultEpilogueIfNS5_IJSB_llEEES2K_NS2F_6thread17LinearCombinationIfLi1EffLNS2L_9ScaleType4KindE0ELNS_15FloatRoundStyleE2EfEENS1_15EpilogueDefaultEEEEEvvEEEEvNT_6ParamsE)
        /*01b8*/ 	.short	0x0210
        /*01ba*/ 	.short	0x0570


	//----- nvinfo : EIATTR_SW_WAR
	.align		4
.L_36:
        /*01bc*/ 	.byte	0x04, 0x36
        /*01be*/ 	.short	(.L_38 - .L_37)
.L_37:
        /*01c0*/ 	.word	0x00000008
.L_38:


//--------------------- .nv.callgraph             --------------------------
	.section	.nv.callgraph,"",@"SHT_CUDA_CALLGRAPH"
	.align	4
	.sectionentsize	8
	.align		4
        /*0000*/ 	.word	0x00000000
	.align		4
        /*0004*/ 	.word	0xffffffff
	.align		4
        /*0008*/ 	.word	0x00000000
	.align		4
        /*000c*/ 	.word	0xfffffffe
	.align		4
        /*0010*/ 	.word	0x00000000
	.align		4
        /*0014*/ 	.word	0xfffffffd
	.align		4
        /*0018*/ 	.word	0x00000000
	.align		4
        /*001c*/ 	.word	0xfffffffc


//--------------------- .nv.constant4             --------------------------
	.section	.nv.constant4,"a",@progbits
	.align	8
	.align		8
.nv.constant4:
        /*0000*/ 	.dword	_ZN39_INTERNAL_4519ef90_4_k_cu_1ba2fba8_27864cuda3std3__45__cpo5beginE
	.align		8
        /*0008*/ 	.dword	_ZN39_INTERNAL_4519ef90_4_k_cu_1ba2fba8_27864cuda3std3__45__cpo3endE
	.align		8
        /*0010*/ 	.dword	_ZN39_INTERNAL_4519ef90_4_k_cu_1ba2fba8_27864cuda3std3__45__cpo6cbeginE
	.align		8
        /*0018*/ 	.dword	_ZN39_INTERNAL_4519ef90_4_k_cu_1ba2fba8_27864cuda3std3__45__cpo4cendE
	.align		8
        /*0020*/ 	.dword	_ZN39_INTERNAL_4519ef90_4_k_cu_1ba2fba8_27864cuda3std3__441_GLOBAL__N__4519ef90_4_k_cu_1ba2fba8_27866ignoreE
	.align		8
        /*0028*/ 	.dword	_ZN39_INTERNAL_4519ef90_4_k_cu_1ba2fba8_27864cuda3std3__419piecewise_constructE
	.align		8
        /*0030*/ 	.dword	_ZN39_INTERNAL_4519ef90_4_k_cu_1ba2fba8_27864cuda3std3__48in_placeE
	.align		8
        /*0038*/ 	.dword	_ZN39_INTERNAL_4519ef90_4_k_cu_1ba2fba8_27864cuda3std6ranges3__45__cpo4swapE
	.align		8
        /*0040*/ 	.dword	_ZN39_INTERNAL_4519ef90_4_k_cu_1ba2fba8_27864cuda3std6ranges3__45__cpo9iter_moveE
	.align		8
        /*0048*/ 	.dword	_ZN39_INTERNAL_4519ef90_4_k_cu_1ba2fba8_27864cute7productE
	.align		8
        /*0050*/ 	.dword	_ZN39_INTERNAL_4519ef90_4_k_cu_1ba2fba8_27864cute1_E


//--------------------- .text._ZN7cutlass13device_kernelINS_4gemm6kernel13GemmUniversalIN4cute5tupleIJiiiiEEENS1_10collective13CollectiveMmaINS1_40MainloopSm90TmaGmmaWarpSpecializedSparseILi2ENS5_IJNS4_1CILi1EEENSA_ILi2EEESB_EEENS1_35KernelTmaWarpSpecializedCooperativeEEENS5_IJNSA_ILi128EEENSA_ILi256EEESG_EEENS_6half_tENS5_IJNS4_6LayoutINS5_IJiNS5_IJSC_iEEEiEEENS5_IJlNS5_IJSB_SC_EEElEEEEENSK_INS5_IJNS5_IJNS5_IJNSA_ILi8EEESC_NSA_ILi4EEEEEEiEEENS5_IJNS5_IJNSA_ILi16EEESC_SR_EEEiEEEiEEENS5_IJNS5_IJNS5_IJSG_SU_NSA_ILi2048EEEEEENSA_ILi8192EEEEEENS5_IJNS5_IJSB_NSA_ILi1024EEENSA_ILi32EEEEEElEEElEEEEEEEESJ_NS5_IJlSB_lEEENS4_8TiledMMAINS4_8MMA_AtomIJNS4_4SM904GMMA6SPARSE27GMMA_64x256x32_F32F16F16_SSILNS1D_5MajorE0ELS1G_0ELNS1D_7ScaleInE1ELS1H_1ELNS1D_9SparseSelE0EEEEEENSK_INS5_IJSC_SB_SB_EEENS5_IJSB_NSA_ILi0EEES1M_EEEEENS5_IJNS4_10UnderscoreES1P_S1P_EEEEENS4_23SM90_TMA_LOAD_MULTICASTENS4_14ComposedLayoutINS4_7SwizzleILi3ELi4ELi3EEENS4_25smem_sparse_ptr_flag_bitsILi2ELi16EEENSK_INS5_IJNS5_IJSB_SQ_EEENS5_IJSC_NSA_ILi64EEEEEEEEENS5_IJNS5_IJS1M_SG_EEESN_EEEEEEEvNS4_8identityENS4_13SM90_TMA_LOADENS1T_IS1V_NS4_18smem_ptr_flag_bitsILi16EEENSK_INS5_IJSQ_S1Z_EEENS5_IJS1Z_SB_EEEEEEEvS26_EENS_8epilogue10collective6detail29Sm90TmaWarpSpecializedAdapterINS2G_15DefaultEpilogueIfNS5_IJSB_llEEES2K_NS2F_6thread17LinearCombinationIfLi1EffLNS2L_9ScaleType4KindE0ELNS_15FloatRoundStyleE2EfEENS1_15EpilogueDefaultEEEEEvvEEEEvNT_6ParamsE --------------------------
	.section	.text._ZN7cutlass13device_kernelINS_4gemm6kernel13GemmUniversalIN4cute5tupleIJiiiiEEENS1_10collective13CollectiveMmaINS1_40MainloopSm90TmaGmmaWarpSpecializedSparseILi2ENS5_IJNS4_1CILi1EEENSA_ILi2EEESB_EEENS1_35KernelTmaWarpSpecializedCooperativeEEENS5_IJNSA_ILi128EEENSA_ILi256EEESG_EEENS_6half_tENS5_IJNS4_6LayoutINS5_IJiNS5_IJSC_iEEEiEEENS5_IJlNS5_IJSB_SC_EEElEEEEENSK_INS5_IJNS5_IJNS5_IJNSA_ILi8EEESC_NSA_ILi4EEEEEEiEEENS5_IJNS5_IJNSA_ILi16EEESC_SR_EEEiEEEiEEENS5_IJNS5_IJNS5_IJSG_SU_NSA_ILi2048EEEEEENSA_ILi8192EEEEEENS5_IJNS5_IJSB_NSA_ILi1024EEENSA_ILi32EEEEEElEEElEEEEEEEESJ_NS5_IJlSB_lEEENS4_8TiledMMAINS4_8MMA_AtomIJNS4_4SM904GMMA6SPARSE27GMMA_64x256x32_F32F16F16_SSILNS1D_5MajorE0ELS1G_0ELNS1D_7ScaleInE1ELS1H_1ELNS1D_9SparseSelE0EEEEEENSK_INS5_IJSC_SB_SB_EEENS5_IJSB_NSA_ILi0EEES1M_EEEEENS5_IJNS4_10UnderscoreES1P_S1P_EEEEENS4_23SM90_TMA_LOAD_MULTICASTENS4_14ComposedLayoutINS4_7SwizzleILi3ELi4ELi3EEENS4_25smem_sparse_ptr_flag_bitsILi2ELi16EEENSK_INS5_IJNS5_IJSB_SQ_EEENS5_IJSC_NSA_ILi64EEEEEEEEENS5_IJNS5_IJS1M_SG_EEESN_EEEEEEEvNS4_8identityENS4_13SM90_TMA_LOADENS1T_IS1V_NS4_18smem_ptr_flag_bitsILi16EEENSK_INS5_IJSQ_S1Z_EEENS5_IJS1Z_SB_EEEEEEEvS26_EENS_8epilogue10collective6detail29Sm90TmaWarpSpecializedAdapterINS2G_15DefaultEpilogueIfNS5_IJSB_llEEES2K_NS2F_6thread17LinearCombinationIfLi1EffLNS2L_9ScaleType4KindE0ELNS_15FloatRoundStyleE2EfEENS1_15EpilogueDefaultEEEEEvvEEEEvNT_6ParamsE,"ax",@progbits
	.align	128
.text._ZN7cutlass13device_kernelINS_4gemm6kernel13GemmUniversalIN4cute5tupleIJiiiiEEENS1_10collective13CollectiveMmaINS1_40MainloopSm90TmaGmmaWarpSpecializedSparseILi2ENS5_IJNS4_1CILi1EEENSA_ILi2EEESB_EEENS1_35KernelTmaWarpSpecializedCooperativeEEENS5_IJNSA_ILi128EEENSA_ILi256EEESG_EEENS_6half_tENS5_IJNS4_6LayoutINS5_IJiNS5_IJSC_iEEEiEEENS5_IJlNS5_IJSB_SC_EEElEEEEENSK_INS5_IJNS5_IJNS5_IJNSA_ILi8EEESC_NSA_ILi4EEEEEEiEEENS5_IJNS5_IJNSA_ILi16EEESC_SR_EEEiEEEiEEENS5_IJNS5_IJNS5_IJSG_SU_NSA_ILi2048EEEEEENSA_ILi8192EEEEEENS5_IJNS5_IJSB_NSA_ILi1024EEENSA_ILi32EEEEEElEEElEEEEEEEESJ_NS5_IJlSB_lEEENS4_8TiledMMAINS4_8MMA_AtomIJNS4_4SM904GMMA6SPARSE27GMMA_64x256x32_F32F16F16_SSILNS1D_5MajorE0ELS1G_0ELNS1D_7ScaleInE1ELS1H_1ELNS1D_9SparseSelE0EEEEEENSK_INS5_IJSC_SB_SB_EEENS5_IJSB_NSA_ILi0EEES1M_EEEEENS5_IJNS4_10UnderscoreES1P_S1P_EEEEENS4_23SM90_TMA_LOAD_MULTICASTENS4_14ComposedLayoutINS4_7SwizzleILi3ELi4ELi3EEENS4_25smem_sparse_ptr_flag_bitsILi2ELi16EEENSK_INS5_IJNS5_IJSB_SQ_EEENS5_IJSC_NSA_ILi64EEEEEEEEENS5_IJNS5_IJS1M_SG_EEESN_EEEEEEEvNS4_8identityENS4_13SM90_TMA_LOADENS1T_IS1V_NS4_18smem_ptr_flag_bitsILi16EEENSK_INS5_IJSQ_S1Z_EEENS5_IJS1Z_SB_EEEEEEEvS26_EENS_8epilogue10collective6detail29Sm90TmaWarpSpecializedAdapterINS2G_15DefaultEpilogueIfNS5_IJSB_llEEES2K_NS2F_6thread17LinearCombinationIfLi1EffLNS2L_9ScaleType4KindE0ELNS_15FloatRoundStyleE2EfEENS1_15EpilogueDefaultEEEEEvvEEEEvNT_6ParamsE:
        .type           _ZN7cutlass13device_kernelINS_4gemm6kernel13GemmUniversalIN4cute5tupleIJiiiiEEENS1_10collective13CollectiveMmaINS1_40MainloopSm90TmaGmmaWarpSpecializedSparseILi2ENS5_IJNS4_1CILi1EEENSA_ILi2EEESB_EEENS1_35KernelTmaWarpSpecializedCooperativeEEENS5_IJNSA_ILi128EEENSA_ILi256EEESG_EEENS_6half_tENS5_IJNS4_6LayoutINS5_IJiNS5_IJSC_iEEEiEEENS5_IJlNS5_IJSB_SC_EEElEEEEENSK_INS5_IJNS5_IJNS5_IJNSA_ILi8EEESC_NSA_ILi4EEEEEEiEEENS5_IJNS5_IJNSA_ILi16EEESC_SR_EEEiEEEiEEENS5_IJNS5_IJNS5_IJSG_SU_NSA_ILi2048EEEEEENSA_ILi8192EEEEEENS5_IJNS5_IJSB_NSA_ILi1024EEENSA_ILi32EEEEEElEEElEEEEEEEESJ_NS5_IJlSB_lEEENS4_8TiledMMAINS4_8MMA_AtomIJNS4_4SM904GMMA6SPARSE27GMMA_64x256x32_F32F16F16_SSILNS1D_5MajorE0ELS1G_0ELNS1D_7ScaleInE1ELS1H_1ELNS1D_9SparseSelE0EEEEEENSK_INS5_IJSC_SB_SB_EEENS5_IJSB_NSA_ILi0EEES1M_EEEEENS5_IJNS4_10UnderscoreES1P_S1P_EEEEENS4_23SM90_TMA_LOAD_MULTICASTENS4_14ComposedLayoutINS4_7SwizzleILi3ELi4ELi3EEENS4_25smem_sparse_ptr_flag_bitsILi2ELi16EEENSK_INS5_IJNS5_IJSB_SQ_EEENS5_IJSC_NSA_ILi64EEEEEEEEENS5_IJNS5_IJS1M_SG_EEESN_EEEEEEEvNS4_8identityENS4_13SM90_TMA_LOADENS1T_IS1V_NS4_18smem_ptr_flag_bitsILi16EEENSK_INS5_IJSQ_S1Z_EEENS5_IJS1Z_SB_EEEEEEEvS26_EENS_8epilogue10collective6detail29Sm90TmaWarpSpecializedAdapterINS2G_15DefaultEpilogueIfNS5_IJSB_llEEES2K_NS2F_6thread17LinearCombinationIfLi1EffLNS2L_9ScaleType4KindE0ELNS_15FloatRoundStyleE2EfEENS1_15EpilogueDefaultEEEEEvvEEEEvNT_6ParamsE,@function
        .size           _ZN7cutlass13device_kernelINS_4gemm6kernel13GemmUniversalIN4cute5tupleIJiiiiEEENS1_10collective13CollectiveMmaINS1_40MainloopSm90TmaGmmaWarpSpecializedSparseILi2ENS5_IJNS4_1CILi1EEENSA_ILi2EEESB_EEENS1_35KernelTmaWarpSpecializedCooperativeEEENS5_IJNSA_ILi128EEENSA_ILi256EEESG_EEENS_6half_tENS5_IJNS4_6LayoutINS5_IJiNS5_IJSC_iEEEiEEENS5_IJlNS5_IJSB_SC_EEElEEEEENSK_INS5_IJNS5_IJNS5_IJNSA_ILi8EEESC_NSA_ILi4EEEEEEiEEENS5_IJNS5_IJNSA_ILi16EEESC_SR_EEEiEEEiEEENS5_IJNS5_IJNS5_IJSG_SU_NSA_ILi2048EEEEEENSA_ILi8192EEEEEENS5_IJNS5_IJSB_NSA_ILi1024EEENSA_ILi32EEEEEElEEElEEEEEEEESJ_NS5_IJlSB_lEEENS4_8TiledMMAINS4_8MMA_AtomIJNS4_4SM904GMMA6SPARSE27GMMA_64x256x32_F32F16F16_SSILNS1D_5MajorE0ELS1G_0ELNS1D_7ScaleInE1ELS1H_1ELNS1D_9SparseSelE0EEEEEENSK_INS5_IJSC_SB_SB_EEENS5_IJSB_NSA_ILi0EEES1M_EEEEENS5_IJNS4_10UnderscoreES1P_S1P_EEEEENS4_23SM90_TMA_LOAD_MULTICASTENS4_14ComposedLayoutINS4_7SwizzleILi3ELi4ELi3EEENS4_25smem_sparse_ptr_flag_bitsILi2ELi16EEENSK_INS5_IJNS5_IJSB_SQ_EEENS5_IJSC_NSA_ILi64EEEEEEEEENS5_IJNS5_IJS1M_SG_EEESN_EEEEEEEvNS4_8identityENS4_13SM90_TMA_LOADENS1T_IS1V_NS4_18smem_ptr_flag_bitsILi16EEENSK_INS5_IJSQ_S1Z_EEENS5_IJS1Z_SB_EEEEEEEvS26_EENS_8epilogue10collective6detail29Sm90TmaWarpSpecializedAdapterINS2G_15DefaultEpilogueIfNS5_IJSB_llEEES2K_NS2F_6thread17LinearCombinationIfLi1EffLNS2L_9ScaleType4KindE0ELNS_15FloatRoundStyleE2EfEENS1_15EpilogueDefaultEEEEEvvEEEEvNT_6ParamsE,(.L_x_312 - _ZN7cutlass13device_kernelINS_4gemm6kernel13GemmUniversalIN4cute5tupleIJiiiiEEENS1_10collective13CollectiveMmaINS1_40MainloopSm90TmaGmmaWarpSpecializedSparseILi2ENS5_IJNS4_1CILi1EEENSA_ILi2EEESB_EEENS1_35KernelTmaWarpSpecializedCooperativeEEENS5_IJNSA_ILi128EEENSA_ILi256EEESG_EEENS_6half_tENS5_IJNS4_6LayoutINS5_IJiNS5_IJSC_iEEEiEEENS5_IJlNS5_IJSB_SC_EEElEEEEENSK_INS5_IJNS5_IJNS5_IJNSA_ILi8EEESC_NSA_ILi4EEEEEEiEEENS5_IJNS5_IJNSA_ILi16EEESC_SR_EEEiEEEiEEENS5_IJNS5_IJNS5_IJSG_SU_NSA_ILi2048EEEEEENSA_ILi8192EEEEEENS5_IJNS5_IJSB_NSA_ILi1024EEENSA_ILi32EEEEEElEEElEEEEEEEESJ_NS5_IJlSB_lEEENS4_8TiledMMAINS4_8MMA_AtomIJNS4_4SM904GMMA6SPARSE27GMMA_64x256x32_F32F16F16_SSILNS1D_5MajorE0ELS1G_0ELNS1D_7ScaleInE1ELS1H_1ELNS1D_9SparseSelE0EEEEEENSK_INS5_IJSC_SB_SB_EEENS5_IJSB_NSA_ILi0EEES1M_EEEEENS5_IJNS4_10UnderscoreES1P_S1P_EEEEENS4_23SM90_TMA_LOAD_MULTICASTENS4_14ComposedLayoutINS4_7SwizzleILi3ELi4ELi3EEENS4_25smem_sparse_ptr_flag_bitsILi2ELi16EEENSK_INS5_IJNS5_IJSB_SQ_EEENS5_IJSC_NSA_ILi64EEEEEEEEENS5_IJNS5_IJS1M_SG_EEESN_EEEEEEEvNS4_8identityENS4_13SM90_TMA_LOADENS1T_IS1V_NS4_18smem_ptr_flag_bitsILi16EEENSK_INS5_IJSQ_S1Z_EEENS5_IJS1Z_SB_EEEEEEEvS26_EENS_8epilogue10collective6detail29Sm90TmaWarpSpecializedAdapterINS2G_15DefaultEpilogueIfNS5_IJSB_llEEES2K_NS2F_6thread17LinearCombinationIfLi1EffLNS2L_9ScaleType4KindE0ELNS_15FloatRoundStyleE2EfEENS1_15EpilogueDefaultEEEEEvvEEEEvNT_6ParamsE)
        .other          _ZN7cutlass13device_kernelINS_4gemm6kernel13GemmUniversalIN4cute5tupleIJiiiiEEENS1_10collective13CollectiveMmaINS1_40MainloopSm90TmaGmmaWarpSpecializedSparseILi2ENS5_IJNS4_1CILi1EEENSA_ILi2EEESB_EEENS1_35KernelTmaWarpSpecializedCooperativeEEENS5_IJNSA_ILi128EEENSA_ILi256EEESG_EEENS_6half_tENS5_IJNS4_6LayoutINS5_IJiNS5_IJSC_iEEEiEEENS5_IJlNS5_IJSB_SC_EEElEEEEENSK_INS5_IJNS5_IJNS5_IJNSA_ILi8EEESC_NSA_ILi4EEEEEEiEEENS5_IJNS5_IJNSA_ILi16EEESC_SR_EEEiEEEiEEENS5_IJNS5_IJNS5_IJSG_SU_NSA_ILi2048EEEEEENSA_ILi8192EEEEEENS5_IJNS5_IJSB_NSA_ILi1024EEENSA_ILi32EEEEEElEEElEEEEEEEESJ_NS5_IJlSB_lEEENS4_8TiledMMAINS4_8MMA_AtomIJNS4_4SM904GMMA6SPARSE27GMMA_64x256x32_F32F16F16_SSILNS1D_5MajorE0ELS1G_0ELNS1D_7ScaleInE1ELS1H_1ELNS1D_9SparseSelE0EEEEEENSK_INS5_IJSC_SB_SB_EEENS5_IJSB_NSA_ILi0EEES1M_EEEEENS5_IJNS4_10UnderscoreES1P_S1P_EEEEENS4_23SM90_TMA_LOAD_MULTICASTENS4_14ComposedLayoutINS4_7SwizzleILi3ELi4ELi3EEENS4_25smem_sparse_ptr_flag_bitsILi2ELi16EEENSK_INS5_IJNS5_IJSB_SQ_EEENS5_IJSC_NSA_ILi64EEEEEEEEENS5_IJNS5_IJS1M_SG_EEESN_EEEEEEEvNS4_8identityENS4_13SM90_TMA_LOADENS1T_IS1V_NS4_18smem_ptr_flag_bitsILi16EEENSK_INS5_IJSQ_S1Z_EEENS5_IJS1Z_SB_EEEEEEEvS26_EENS_8epilogue10collective6detail29Sm90TmaWarpSpecializedAdapterINS2G_15DefaultEpilogueIfNS5_IJSB_llEEES2K_NS2F_6thread17LinearCombinationIfLi1EffLNS2L_9ScaleType4KindE0ELNS_15FloatRoundStyleE2EfEENS1_15EpilogueDefaultEEEEEvvEEEEvNT_6ParamsE,@"STO_CUDA_ENTRY STV_DEFAULT"
_ZN7cutlass13device_kernelINS_4gemm6kernel13GemmUniversalIN4cute5tupleIJiiiiEEENS1_10collective13CollectiveMmaINS1_40MainloopSm90TmaGmmaWarpSpecializedSparseILi2ENS5_IJNS4_1CILi1EEENSA_ILi2EEESB_EEENS1_35KernelTmaWarpSpecializedCooperativeEEENS5_IJNSA_ILi128EEENSA_ILi256EEESG_EEENS_6half_tENS5_IJNS4_6LayoutINS5_IJiNS5_IJSC_iEEEiEEENS5_IJlNS5_IJSB_SC_EEElEEEEENSK_INS5_IJNS5_IJNS5_IJNSA_ILi8EEESC_NSA_ILi4EEEEEEiEEENS5_IJNS5_IJNSA_ILi16EEESC_SR_EEEiEEEiEEENS5_IJNS5_IJNS5_IJSG_SU_NSA_ILi2048EEEEEENSA_ILi8192EEEEEENS5_IJNS5_IJSB_NSA_ILi1024EEENSA_ILi32EEEEEElEEElEEEEEEEESJ_NS5_IJlSB_lEEENS4_8TiledMMAINS4_8MMA_AtomIJNS4_4SM904GMMA6SPARSE27GMMA_64x256x32_F32F16F16_SSILNS1D_5MajorE0ELS1G_0ELNS1D_7ScaleInE1ELS1H_1ELNS1D_9SparseSelE0EEEEEENSK_INS5_IJSC_SB_SB_EEENS5_IJSB_NSA_ILi0EEES1M_EEEEENS5_IJNS4_10UnderscoreES1P_S1P_EEEEENS4_23SM90_TMA_LOAD_MULTICASTENS4_14ComposedLayoutINS4_7SwizzleILi3ELi4ELi3EEENS4_25smem_sparse_ptr_flag_bitsILi2ELi16EEENSK_INS5_IJNS5_IJSB_SQ_EEENS5_IJSC_NSA_ILi64EEEEEEEEENS5_IJNS5_IJS1M_SG_EEESN_EEEEEEEvNS4_8identityENS4_13SM90_TMA_LOADENS1T_IS1V_NS4_18smem_ptr_flag_bitsILi16EEENSK_INS5_IJSQ_S1Z_EEENS5_IJS1Z_SB_EEEEEEEvS26_EENS_8epilogue10collective6detail29Sm90TmaWarpSpecializedAdapterINS2G_15DefaultEpilogueIfNS5_IJSB_llEEES2K_NS2F_6thread17LinearCombinationIfLi1EffLNS2L_9ScaleType4KindE0ELNS_15FloatRoundStyleE2EfEENS1_15EpilogueDefaultEEEEEvvEEEEvNT_6ParamsE:
[----:B------:R-:W-:Y:S01]  /*0000*/  LDC R1, c[0x0][0x28] ;  /* 0x00000a00ff017b82 */ /* 0x000fe20000000800 */
[----:B------:R-:W0:Y:S01]  /*0010*/  S2R R0, SR_TID.X ;  /* 0x0000000000007919 */ /* 0x000e220000002100 */
[----:B------:R-:W-:Y:S01]  /*0020*/  ELECT P0, URZ, PT ;  /* 0x00000000003f782f */ /* 0x000fe20003800000 */
[----:B------:R-:W-:Y:S01]  /*0030*/  BSSY B0, `(.L_x_0) ;  /* 0x0000012000007945 */ /* 0x000fe20003800000 */
[--C-:B0-----:R-:W-:Y:S02]  /*0040*/  SHF.R.U32.HI R2, RZ, 0x5, R0.reuse ;  /* 0x00000005ff027819 */ /* 0x101fe40000011600 */
[----:B------:R-:W-:-:S03]  /*0050*/  SHF.R.U32.HI R6, RZ, 0x7, R0 ;  /* 0x00000007ff067819 */ /* 0x000fc60000011600 */
[----:B------:R-:W0:Y:S04]  /*0060*/  SHFL.IDX PT, R7, R2, RZ, 0x1f ;  /* 0x00001fff02077589 */ /* 0x000e2800000e0000 */
[----:B------:R1:W2:Y:S01]  /*0070*/  SHFL.IDX PT, R3, R6, RZ, 0x1f ;  /* 0x00001fff06037589 */ /* 0x0002a200000e0000 */
[----:B0-----:R-:W-:-:S13]  /*0080*/  ISETP.NE.OR P0, PT, R7, RZ, !P0 ;  /* 0x000000ff0700720c */ /* 0x001fda0004705670 */
[----:B-12---:R-:W-:Y:S05]  /*0090*/  @P0 BRA `(.L_x_1) ;  /* 0x00000000002c0947 */ /* 0x006fea0003800000 */
[----:B------:R-:W-:Y:S02]  /*00a0*/  ULDC.64 UR4, c[0x0][0x198] ;  /* 0x0000660000047ab9 */ /* 0x000fe40000000a00 */
[----:B------:R-:W-:Y:S02]  /*00b0*/  UIADD3 UR6, UP0, UR4, 0xf0, URZ ;  /* 0x000000f004067890 */ /* 0x000fe4000ff1e03f */
[----:B------:R-:W-:Y:S02]  /*00c0*/  UIADD3 UR8, UP1, UR4, 0x1f0, URZ ;  /* 0x000001f004087890 */ /* 0x000fe4000ff3e03f */
[----:B------:R-:W-:Y:S02]  /*00d0*/  UIADD3 UR4, UP2, UR4, 0x2f0, URZ ;  /* 0x000002f004047890 */ /* 0x000fe4000ff5e03f */
[----:B------:R-:W-:Y:S02]  /*00e0*/  UIADD3.X UR7, URZ, UR5, URZ, UP0, !UPT ;  /* 0x000000053f077290 */ /* 0x000fe400087fe43f */
[----:B------:R-:W-:-:S02]  /*00f0*/  UIADD3.X UR9, URZ, UR5, URZ, UP1, !UPT ;  /* 0x000000053f097290 */ /* 0x000fc40008ffe43f */
[----:B------:R-:W-:-:S05]  /*0100*/  UIADD3.X UR5, URZ, UR5, URZ, UP2, !UPT ;  /* 0x000000053f057290 */ /* 0x000fca00097fe43f */
[----:B------:R0:W-:Y:S02]  /*0110*/  UTMACCTL.PF [UR6] ;  /* 0x00000000060079b9 */ /* 0x0001e40008040000 */
[----:B------:R0:W-:Y:S02]  /*0120*/  UTMACCTL.PF [UR8] ;  /* 0x00000000080079b9 */ /* 0x0001e40008040000 */
[----:B------:R0:W-:Y:S02]  /*0130*/  UTMACCTL.PF [UR4] ;  /* 0x00000000040079b9 */ /* 0x0001e40008040000 */
[----:B0-----:R-:W-:Y:S01]  /*0140*/  NOP ;  /* 0x0000000000007918 */ /* 0x001fe20000000000 */
.L_x_1:
[----:B------:R-:W-:Y:S05]  /*0150*/  BSYNC B0 ;  /* 0x0000000000007941 */ /* 0x000fea0003800000 */
.L_x_0:
[----:B------:R-:W0:Y:S02]  /*0160*/  SHFL.IDX PT, R4, R2, RZ, 0x1f ;  /* 0x00001fff02047589 */ /* 0x000e2400000e0000 */
[----:B0-----:R-:W-:-:S13]  /*0170*/  ISETP.NE.AND P0, PT, R4, RZ, PT ;  /* 0x000000ff0400720c */ /* 0x001fda0003f05270 */
[----:B------:R-:W-:Y:S05]  /*0180*/  @P0 BRA `(.L_x_2) ;  /* 0x0000000000480947 */ /* 0x000fea0003800000 */
[----:B------:R-:W0:Y:S01]  /*0190*/  S2UR UR8, SR_CgaCtaId ;  /* 0x00000000000879c3 */ /* 0x000e220000008800 */
[----:B------:R-:W-:Y:S01]  /*01a0*/  UMOV UR4, 0x400 ;  /* 0x0000040000047882 */ /* 0x000fe20000000000 */
[----:B------:R-:W-:Y:S01]  /*01b0*/  UMOV UR5, 0x1 ;  /* 0x0000000100057882 */ /* 0x000fe20000000000 */
[----:B------:R-:W-:Y:S01]  /*01c0*/  UMOV UR6, 0x4 ;  /* 0x0000000400067882 */ /* 0x000fe20000000000 */
[----:B------:R-:W-:Y:S01]  /*01d0*/  ELECT P0, URZ, PT ;  /* 0x00000000003f782f */ /* 0x000fe20003800000 */
[----:B------:R-:W-:-:S04]  /*01e0*/  UIADD3 UR6, -UR6, 0x100000, URZ ;  /* 0x0010000006067890 */ /* 0x000fc8000fffe13f */
[----:B------:R-:W-:Y:S02]  /*01f0*/  USHF.L.U32 UR7, UR6, 0xb, URZ ;  /* 0x0000000b06077899 */ /* 0x000fe4000800063f */
[----:B------:R-:W-:Y:S02]  /*0200*/  USHF.L.U32 UR6, UR6, 0x1, URZ ;  /* 0x0000000106067899 */ /* 0x000fe4000800063f */
[----:B0-----:R-:W-:Y:S02]  /*0210*/  ULEA UR8, UR8, UR4, 0x18 ;  /* 0x0000000408087291 */ /* 0x001fe4000f8ec03f */
[----:B------:R-:W-:-:S04]  /*0220*/  UIADD3 UR4, -UR5, 0x100000, URZ ;  /* 0x0010000005047890 */ /* 0x000fc8000fffe13f */
[----:B------:R-:W-:Y:S02]  /*0230*/  USHF.L.U32 UR5, UR4, 0xb, URZ ;  /* 0x0000000b04057899 */ /* 0x000fe4000800063f */
[----:B------:R-:W-:Y:S01]  /*0240*/  USHF.L.U32 UR4, UR4, 0x1, URZ ;  /* 0x0000000104047899 */ /* 0x000fe2000800063f */
[----:B------:R-:W0:Y:S11]  /*0250*/  FENCE.VIEW.ASYNC.S ;  /* 0x00000000000073c6 */ /* 0x000e360000000000 */
[----:B0-----:R0:W1:Y:S01]  /*0260*/  SYNCS.EXCH.64 URZ, [UR8], UR4 ;  /* 0x00000004083f75b2 */ /* 0x0010620008000100 */
[----:B------:R0:W2:Y:S01]  /*0270*/  SYNCS.EXCH.64 URZ, [UR8+0x10], UR6 ;  /* 0x00001006083f75b2 */ /* 0x0000a20008000100 */
[----:B------:R0:W3:Y:S01]  /*0280*/  SYNCS.EXCH.64 URZ, [UR8+0x8], UR4 ;  /* 0x00000804083f75b2 */ /* 0x0000e20008000100 */
[----:B------:R0:W4:Y:S01]  /*0290*/  SYNCS.EXCH.64 URZ, [UR8+0x18], UR6 ;  /* 0x00001806083f75b2 */ /* 0x0001220008000100 */
[----:B------:R-:W-:Y:S01]  /*02a0*/  NOP ;  /* 0x0000000000007918 */ /* 0x000fe20000000000 */
.L_x_2:
[----:B------:R-:W5:Y:S01]  /*02b0*/  SHFL.IDX PT, R2, R2, RZ, 0x1f ;  /* 0x00001fff02027589 */ /* 0x000f6200000e0000 */
[----:B------:R-:W-:Y:S01]  /*02c0*/  SHF.R.S32.HI R5, RZ, 0x1f, R0 ;  /* 0x0000001fff057819 */ /* 0x000fe20000011400 */
[----:B0-----:R-:W0:Y:S01]  /*02d0*/  S2UR UR8, SR_CTAID.X ;  /* 0x00000000000879c3 */ /* 0x001e220000002500 */
[----:B------:R-:W-:Y:S01]  /*02e0*/  ELECT P0, URZ, PT ;  /* 0x00000000003f782f */ /* 0x000fe20003800000 */
[----:B------:R-:W1:Y:S01]  /*02f0*/  S2R R10, SR_CTAID.Y ;  /* 0x00000000000a7919 */ /* 0x000e620000002600 */
[----:B------:R-:W-:Y:S01]  /*0300*/  LEA.HI R5, R5, R0, RZ, 0x7 ;  /* 0x0000000005057211 */ /* 0x000fe200078f38ff */
[----:B------:R-:W-:Y:S01]  /*0310*/  ULDC UR4, c[0x0][0x154] ;  /* 0x0000550000047ab9 */ /* 0x000fe20000000800 */
[----:B------:R-:W-:Y:S01]  /*0320*/  SHF.R.S32.HI R13, RZ, 0x1f, R4 ;  /* 0x0000001fff0d7819 */ /* 0x000fe20000011404 */
[----:B------:R-:W-:Y:S01]  /*0330*/  NOP ;  /* 0x0000000000007918 */ /* 0x000fe20000000000 */
[----:B------:R-:W-:Y:S01]  /*0340*/  LOP3.LUT R5, R5, 0xffffff80, RZ, 0xc0, !PT ;  /* 0xffffff8005057812 */ /* 0x000fe200078ec0ff */
[----:B------:R-:W2:Y:S01]  /*0350*/  LDC R15, c[0x0][0x140] ;  /* 0x00005000ff0f7b82 */ /* 0x000ea20000000800 */
[----:B------:R-:W-:Y:S01]  /*0360*/  LEA.HI R13, R13, R4, RZ, 0x2 ;  /* 0x000000040d0d7211 */ /* 0x000fe200078f10ff */
[----:B------:R-:W-:-:S02]  /*0370*/  NOP ;  /* 0x0000000000007918 */ /* 0x000fc40000000000 */
[----:B------:R-:W-:Y:S01]  /*0380*/  IMAD.IADD R5, R0, 0x1, -R5 ;  /* 0x0000000100057824 */ /* 0x000fe200078e0a05 */
[----:B------:R-:W-:-:S03]  /*0390*/  LOP3.LUT R13, R13, 0x3ffffffc, RZ, 0xc0, !PT ;  /* 0x3ffffffc0d0d7812 */ /* 0x000fc600078ec0ff */
[----:B------:R-:W3:Y:S01]  /*03a0*/  LDC R12, c[0x0][0x144] ;  /* 0x00005100ff0c7b82 */ /* 0x000ee20000000800 */
[----:B------:R-:W-:Y:S01]  /*03b0*/  SHF.R.S32.HI R8, RZ, 0x1f, R5 ;  /* 0x0000001fff087819 */ /* 0x000fe20000011405 */
[----:B------:R-:W-:Y:S01]  /*03c0*/  IMAD.IADD R4, R4, 0x1, -R13 ;  /* 0x0000000104047824 */ /* 0x000fe200078e0a0d */
[----:B------:R-:W-:Y:S02]  /*03d0*/  LOP3.LUT P2, RZ, R5, 0x7, RZ, 0xc0, !PT ;  /* 0x0000000705ff7812 */ /* 0x000fe4000784c0ff */
[----:B------:R-:W-:Y:S02]  /*03e0*/  LEA.HI R8, R8, R5, RZ, 0x3 ;  /* 0x0000000508087211 */ /* 0x000fe400078f18ff */
[----:B-----5:R-:W-:Y:S01]  /*03f0*/  ISETP.NE.OR P0, PT, R2, RZ, !P0 ;  /* 0x000000ff0200720c */ /* 0x020fe20004705670 */
[----:B------:R-:W5:Y:S01]  /*0400*/  LDC R13, c[0x0][0x148] ;  /* 0x00005200ff0d7b82 */ /* 0x000f620000000800 */
[--C-:B------:R-:W-:Y:S02]  /*0410*/  SHF.R.S32.HI R2, RZ, 0x3, R8.reuse ;  /* 0x00000003ff027819 */ /* 0x100fe40000011408 */
[----:B------:R-:W-:-:S04]  /*0420*/  SHF.R.S32.HI R9, RZ, 0x1f, R8 ;  /* 0x0000001fff097819 */ /* 0x000fc80000011408 */
[----:B------:R-:W-:Y:S02]  /*0430*/  LEA.HI R9, R9, R2, RZ, 0x2 ;  /* 0x0000000209097211 */ /* 0x000fe400078f10ff */
[----:B--2---:R-:W-:Y:S02]  /*0440*/  ISETP.EQ.U32.AND P4, PT, R15, 0x1, PT ;  /* 0x000000010f00780c */ /* 0x004fe40003f82070 */
[----:B-1----:R-:W-:Y:S01]  /*0450*/  I2FP.F32.U32 R8, R10 ;  /* 0x0000000a00087245 */ /* 0x002fe20000201000 */
[----:B------:R-:W-:Y:S01]  /*0460*/  VOTEU.ALL UP0, P0 ;  /* 0x00000000003f7886 */ /* 0x000fe20000000000 */
[----:B------:R-:W-:Y:S01]  /*0470*/  LOP3.LUT R9, R9, 0xfffffffc, RZ, 0xc0, !PT ;  /* 0xfffffffc09097812 */ /* 0x000fe200078ec0ff */
[----:B------:R-:W-:Y:S02]  /*0480*/  VOTEU.ALL UP1, P0 ;  /* 0x00000000003f7886 */ /* 0x000fe40000020000 */
[----:B------:R-:W-:Y:S01]  /*0490*/  FMUL R14, R8, UR4 ;  /* 0x00000004080e7c20 */ /* 0x000fe20008400000 */
[----:B------:R-:W1:Y:S01]  /*04a0*/  @!UP0 S2UR UR7, SR_CgaCtaId ;  /* 0x00000000000789c3 */ /* 0x000e620000008800 */
[----:B0-----:R-:W-:Y:S01]  /*04b0*/  I2FP.F32.U32 R8, UR8 ;  /* 0x0000000800087c45 */ /* 0x001fe20008201000 */
[----:B------:R-:W-:Y:S01]  /*04c0*/  ULDC UR4, c[0x0][0x150] ;  /* 0x0000540000047ab9 */ /* 0x000fe20000000800 */
[----:B------:R-:W-:Y:S01]  /*04d0*/  IMAD.IADD R9, R2, 0x1, -R9 ;  /* 0x0000000102097824 */ /* 0x000fe200078e0a09 */
[----:B------:R-:W-:Y:S01]  /*04e0*/  SHF.R.S32.HI R2, RZ, 0x1f, R7 ;  /* 0x0000001fff027819 */ /* 0x000fe20000011407 */
[----:B------:R-:W0:Y:S01]  /*04f0*/  F2I.U32.TRUNC.NTZ R14, R14 ;  /* 0x0000000e000e7305 */ /* 0x000e22000020f000 */
[----:B------:R-:W-:Y:S01]  /*0500*/  FMUL R8, R8, UR4 ;  /* 0x0000000408087c20 */ /* 0x000fe20008400000 */
[----:B------:R-:W-:Y:S01]  /*0510*/  IMAD R4, R4, 0x4, R9 ;  /* 0x0000000404047824 */ /* 0x000fe200078e0209 */
[----:B------:R-:W-:Y:S01]  /*0520*/  LEA.HI R2, R2, R7, RZ, 0x2 ;  /* 0x0000000702027211 */ /* 0x000fe200078f10ff */
[----:B------:R-:W-:Y:S01]  /*0530*/  UMOV UR4, 0x20 ;  /* 0x0000002000047882 */ /* 0x000fe20000000000 */
[----:B------:R-:W-:Y:S01]  /*0540*/  @!UP0 UMOV UR6, 0x400 ;  /* 0x0000040000068882 */ /* 0x000fe20000000000 */
[----:B------:R-:W-:Y:S01]  /*0550*/  IMAD.SHL.U32 R9, R4, 0x4, RZ ;  /* 0x0000000404097824 */ /* 0x000fe200078e00ff */
[----:B------:R-:W-:Y:S01]  /*0560*/  LOP3.LUT R2, R2, 0xfffffffc, RZ, 0xc0, !PT ;  /* 0xfffffffc02027812 */ /* 0x000fe200078ec0ff */
[----:B------:R-:W2:Y:S01]  /*0570*/  F2I.U32.TRUNC.NTZ R8, R8 ;  /* 0x0000000800087305 */ /* 0x000ea2000020f000 */
[----:B------:R-:W-:-:S04]  /*0580*/  @!UP0 UIADD3 UR4, -UR4, 0x100000, URZ ;  /* 0x0010000004048890 */ /* 0x000fc8000fffe13f */
[----:B------:R-:W-:Y:S02]  /*0590*/  @!UP0 USHF.L.U32 UR5, UR4, 0xb, URZ ;  /* 0x0000000b04058899 */ /* 0x000fe4000800063f */
[----:B------:R-:W-:Y:S01]  /*05a0*/  @!UP0 USHF.L.U32 UR4, UR4, 0x1, URZ ;  /* 0x0000000104048899 */ /* 0x000fe2000800063f */
[----:B------:R-:W-:Y:S01]  /*05b0*/  LOP3.LUT R5, R4, 0xc, R9, 0x78, !PT ;  /* 0x0000000c04057812 */ /* 0x000fe200078e7809 */
[----:B------:R-:W-:Y:S02]  /*05c0*/  IMAD.IADD R7, R7, 0x1, -R2 ;  /* 0x0000000107077824 */ /* 0x000fe400078e0a02 */
[----:B0-----:R-:W-:-:S03]  /*05d0*/  IMAD.MOV R22, RZ, RZ, -R14 ;  /* 0x000000ffff167224 */ /* 0x001fc600078e0a0e */
[----:B------:R-:W-:Y:S01]  /*05e0*/  ISETP.NE.AND P1, PT, R7, 0x3, PT ;  /* 0x000000030700780c */ /* 0x000fe20003f25270 */
[----:B-1----:R-:W-:Y:S01]  /*05f0*/  @!UP0 ULEA UR6, UR7, UR6, 0x18 ;  /* 0x0000000607068291 */ /* 0x002fe2000f8ec03f */
[----:B-----5:R-:W-:Y:S02]  /*0600*/  IMAD R2, R13, R22, R10 ;  /* 0x000000160d027224 */ /* 0x020fe400078e020a */
[----:B------:R-:W-:Y:S01]  /*0610*/  ISETP.EQ.OR P1, PT, R7, RZ, !P1 ;  /* 0x000000ff0700720c */ /* 0x000fe20004f22670 */
[----:B------:R-:W-:Y:S01]  /*0620*/  VOTEU.ALL UP0, P0 ;  /* 0x00000000003f7886 */ /* 0x000fe20000000000 */
[----:B--2---:R-:W-:Y:S01]  /*0630*/  IMAD.MOV R9, RZ, RZ, -R8 ;  /* 0x000000ffff097224 */ /* 0x004fe200078e0a08 */
[----:B------:R-:W-:Y:S01]  /*0640*/  ISETP.LT.U32.AND P0, PT, R5, 0x2, !P2 ;  /* 0x000000020500780c */ /* 0x000fe20005701070 */
[C---:B------:R-:W-:Y:S01]  /*0650*/  VIADD R8, R3.reuse, 0xffffffff ;  /* 0xffffffff03087836 */ /* 0x040fe20000000000 */
[----:B------:R-:W-:Y:S01]  /*0660*/  ISETP.NE.AND P3, PT, R2, R5, PT ;  /* 0x000000050200720c */ /* 0x000fe20003f65270 */
[----:B---3--:R-:W-:Y:S01]  /*0670*/  IMAD R9, R12, R9, UR8 ;  /* 0x000000080c097e24 */ /* 0x008fe2000f8e0209 */
[----:B------:R-:W-:-:S02]  /*0680*/  ISETP.EQ.AND P1, PT, R3, RZ, P1 ;  /* 0x000000ff0300720c */ /* 0x000fc40000f22270 */
[----:B------:R-:W-:Y:S01]  /*0690*/  ISETP.GE.U32.AND P5, PT, R8, 0x2, PT ;  /* 0x000000020800780c */ /* 0x000fe20003fa6070 */
[----:B------:R-:W0:Y:S02]  /*06a0*/  FENCE.VIEW.ASYNC.S ;  /* 0x00000000000073c6 */ /* 0x000e240000000000 */
[----:B0-----:R0:W1:Y:S01]  /*06b0*/  @!UP0 SYNCS.EXCH.64 URZ, [UR6+0x30], UR4 ;  /* 0x00003004063f85b2 */ /* 0x0010620008000100 */
[----:B------:R-:W-:Y:S02]  /*06c0*/  ISETP.EQ.OR P3, PT, R9, RZ, !P3 ;  /* 0x000000ff0900720c */ /* 0x000fe40005f62670 */
[----:B------:R-:W-:Y:S02]  /*06d0*/  SEL R4, RZ, 0x1, !P1 ;  /* 0x00000001ff047807 */ /* 0x000fe40004800000 */
[----:B------:R-:W-:Y:S02]  /*06e0*/  ISETP.NE.AND P2, PT, R3, RZ, PT ;  /* 0x000000ff0300720c */ /* 0x000fe40003f45270 */
[----:B------:R-:W-:-:S02]  /*06f0*/  PLOP3.LUT P0, PT, P0, P3, PT, 0x80, 0x0 ;  /* 0x000000000000781c */ /* 0x000fc40000707070 */
[----:B------:R-:W-:Y:S01]  /*0700*/  SEL R4, R4, 0x2, P5 ;  /* 0x0000000204047807 */ /* 0x000fe20002800000 */
[----:B------:R0:W2:Y:S01]  /*0710*/  @!UP1 SYNCS.EXCH.64 URZ, [UR6+0x38], UR4 ;  /* 0x00003804063f95b2 */ /* 0x0000a20008000100 */
[----:B------:R-:W-:Y:S01]  /*0720*/  NOP ;  /* 0x0000000000007918 */ /* 0x000fe20000000000 */
[----:B------:R-:W-:Y:S08]  /*0730*/  @!P4 BRA `(.L_x_3) ;  /* 0x000000000008c947 */ /* 0x000ff00003800000 */
[----:B-12-4-:R-:W-:Y:S01]  /*0740*/  UCGABAR_ARV ;  /* 0x00000000000079c7 */ /* 0x016fe20008000000 */
[----:B------:R-:W-:Y:S05]  /*0750*/  BRA `(.L_x_4) ;  /* 0x0000000000047947 */ /* 0x000fea0003800000 */
.L_x_3:
[----:B-12-4-:R-:W-:Y:S01]  /*0760*/  NOP ;  /* 0x0000000000007918 */ /* 0x016fe20000000000 */
.L_x_4:
[----:B------:R-:W1:Y:S01]  /*0770*/  LDC R2, c[0x0][0x75c] ;  /* 0x0001d700ff027b82 */ /* 0x000e620000000800 */
[----:B------:R-:W-:Y:S01]  /*0780*/  IMAD.MOV.U32 R3, RZ, RZ, RZ ;  /* 0x000000ffff037224 */ /* 0x000fe200078e00ff */
[----:B-1----:R-:W-:Y:S01]  /*0790*/  ISETP.NE.AND P3, PT, R2, 0x1, PT ;  /* 0x000000010200780c */ /* 0x002fe20003f65270 */
[----:B------:R-:W-:-:S12]  /*07a0*/  IMAD.U32 R2, RZ, RZ, UR8 ;  /* 0x00000008ff027e24 */ /* 0x000fd8000f8e00ff */
[----:B------:R-:W1:Y:S01]  /*07b0*/  @P3 LDC R17, c[0x0][0x10] ;  /* 0x00000400ff113b82 */ /* 0x000e620000000800 */
[----:B------:R-:W-:Y:S02]  /*07c0*/  @P3 IMAD.MOV.U32 R11, RZ, RZ, RZ ;  /* 0x000000ffff0b3224 */ /* 0x000fe400078e00ff */
[----:B------:R-:W-:-:S05]  /*07d0*/  @P3 IMAD.MOV.U32 R19, RZ, RZ, RZ ;  /* 0x000000ffff133224 */ /* 0x000fca00078e00ff */
[----:B------:R-:W2:Y:S01]  /*07e0*/  @!P3 LDC R15, c[0x0][0xc] ;  /* 0x00000300ff0fbb82 */ /* 0x000ea20000000800 */
[----:B-1----:R-:W-:-:S04]  /*07f0*/  @P3 IMAD.WIDE.U32 R16, R17, UR8, R10 ;  /* 0x0000000811103c25 */ /* 0x002fc8000f8e000a */
[----:B--2---:R-:W-:-:S04]  /*0800*/  @!P3 IMAD.WIDE.U32 R14, R10, R15, R2 ;  /* 0x0000000f0a0eb225 */ /* 0x004fc800078e0002 */
[----:B------:R-:W-:Y:S02]  /*0810*/  @P3 IMAD.MOV.U32 R2, RZ, RZ, R16 ;  /* 0x000000ffff023224 */ /* 0x000fe400078e0010 */
[----:B------:R-:W-:Y:S02]  /*0820*/  @P3 IMAD.IADD R3, R17, 0x1, R19 ;  /* 0x0000000111033824 */ /* 0x000fe400078e0213 */
[----:B------:R-:W-:Y:S02]  /*0830*/  @!P3 IMAD.MOV.U32 R2, RZ, RZ, R14 ;  /* 0x000000ffff02b224 */ /* 0x000fe400078e000e */
[----:B------:R-:W-:Y:S01]  /*0840*/  @!P3 IMAD.MOV.U32 R3, RZ, RZ, R15 ;  /* 0x000000ffff03b224 */ /* 0x000fe200078e000f */
[----:B------:R-:W-:Y:S06]  /*0850*/  @!P4 BRA `(.L_x_5) ;  /* 0x00000000000cc947 */ /* 0x000fec0003800000 */
[----:B------:R-:W-:Y:S01]  /*0860*/  UCGABAR_WAIT ;  /* 0x0000000000007dc7 */ /* 0x000fe20008000000 */
[----:B------:R-:W-:Y:S01]  /*0870*/  CCTL.IVALL ;  /* 0x00000000ff00798f */ /* 0x000fe20002000000 */
[----:B------:R-:W-:Y:S05]  /*0880*/  BRA `(.L_x_6) ;  /* 0x0000000000047947 */ /* 0x000fea0003800000 */
.L_x_5:
[----:B------:R-:W-:Y:S06]  /*0890*/  BAR.SYNC.DEFER_BLOCKING 0x0 ;  /* 0x0000000000007b1d */ /* 0x000fec0000010000 */
.L_x_6:
[----:B------:R-:W-:Y:S05]  /*08a0*/  @!P2 BRA `(.L_x_7) ;  /* 0x000000ac009ca947 */ /* 0x000fea0003800000 */
[----:B------:R-:W-:-:S13]  /*08b0*/  ISETP.GT.U32.AND P1, PT, R8, 0x1, PT ;  /* 0x000000010800780c */ /* 0x000fda0003f24070 */
[----:B0-----:R-:W-:Y:S05]  /*08c0*/  @P1 EXIT ;  /* 0x000000000000194d */ /* 0x001fea0003800000 */
[----:B------:R-:W-:Y:S01]  /*08d0*/  ULDC.64 UR4, c[0x0][0x750] ;  /* 0x0001d40000047ab9 */ /* 0x000fe20000000a00 */
[----:B------:R-:W-:Y:S01]  /*08e0*/  PRMT R14, RZ, 0x7610, R14 ;  /* 0x00007610ff0e7816 */ /* 0x000fe2000000000e */
[----:B------:R-:W-:Y:S01]  /*08f0*/  IMAD.MOV.U32 R12, RZ, RZ, -0x1 ;  /* 0xffffffffff0c7424 */ /* 0x000fe200078e00ff */
[----:B------:R-:W-:Y:S01]  /*0900*/  ISETP.GE.U32.AND P1, PT, R2, UR4, PT ;  /* 0x0000000402007c0c */ /* 0x000fe2000bf26070 */
[----:B------:R-:W-:Y:S02]  /*0910*/  IMAD.MOV.U32 R8, RZ, RZ, -0x1 ;  /* 0xffffffffff087424 */ /* 0x000fe400078e00ff */
[----:B------:R-:W-:Y:S01]  /*0920*/  IMAD.MOV.U32 R7, RZ, RZ, -0x1 ;  /* 0xffffffffff077424 */ /* 0x000fe200078e00ff */
[----:B------:R-:W-:-:S13]  /*0930*/  ISETP.GE.U32.AND.EX P1, PT, R3, UR5, PT, P1 ;  /* 0x0000000503007c0c */ /* 0x000fda000bf26110 */
[----:B------:R-:W-:Y:S05]  /*0940*/  @P1 BRA `(.L_x_8) ;  /* 0x0000000400281947 */ /* 0x000fea0003800000 */
[----:B------:R-:W0:Y:S01]  /*0950*/  LDC.64 R24, c[0x0][0x728] ;  /* 0x0001ca00ff187b82 */ /* 0x000e220000000a00 */
[----:B------:R-:W-:Y:S02]  /*0960*/  IMAD.MOV.U32 R14, RZ, RZ, R2 ;  /* 0x000000ffff0e7224 */ /* 0x000fe400078e0002 */
[----:B------:R-:W-:-:S05]  /*0970*/  IMAD.MOV.U32 R15, RZ, RZ, R3 ;  /* 0x000000ffff0f7224 */ /* 0x000fca00078e0003 */
[----:B------:R-:W1:Y:S08]  /*0980*/  LDC R8, c[0x0][0x730] ;  /* 0x0001cc00ff087b82 */ /* 0x000e700000000800 */
[----:B------:R-:W2:Y:S01]  /*0990*/  LDC.64 R26, c[0x0][0x720] ;  /* 0x0001c800ff1a7b82 */ /* 0x000ea20000000a00 */
[----:B0-----:R-:W-:-:S04]  /*09a0*/  ISETP.NE.U32.AND P1, PT, R24, RZ, PT ;  /* 0x000000ff1800720c */ /* 0x001fc80003f25070 */
[----:B------:R-:W-:-:S13]  /*09b0*/  ISETP.NE.AND.EX P1, PT, R25, RZ, PT, P1 ;  /* 0x000000ff1900720c */ /* 0x000fda0003f25310 */
[----:B-12---:R-:W-:Y:S05]  /*09c0*/  @!P1 BRA `(.L_x_9) ;  /* 0x0000000000289947 */ /* 0x006fea0003800000 */
[----:B------:R-:W0:Y:S02]  /*09d0*/  LDC R7, c[0x0][0x734] ;  /* 0x0001cd00ff077b82 */ /* 0x000e240000000800 */
[----:B0-----:R-:W-:-:S05]  /*09e0*/  IADD3 R7, P1, R2, R7, RZ ;  /* 0x0000000702077210 */ /* 0x001fca0007f3e0ff */
[----:B------:R-:W-:-:S04]  /*09f0*/  IMAD.X R21, RZ, RZ, R3, P1 ;  /* 0x000000ffff157224 */ /* 0x000fc800008e0603 */
[----:B------:R-:W-:-:S04]  /*0a00*/  IMAD.WIDE.U32 R14, R21, R24, RZ ;  /* 0x00000018150e7225 */ /* 0x000fc800078e00ff */
[----:B------:R-:W-:-:S04]  /*0a10*/  IMAD.WIDE.U32 R16, P1, R7, R25, R14 ;  /* 0x0000001907107225 */ /* 0x000fc8000782000e */
[----:B------:R-:W-:-:S04]  /*0a20*/  IMAD.WIDE.U32 R14, R7, R24, RZ ;  /* 0x00000018070e7225 */ /* 0x000fc800078e00ff */
[----:B------:R-:W-:Y:S01]  /*0a30*/  IMAD.X R19, RZ, RZ, RZ, P1 ;  /* 0x000000ffff137224 */ /* 0x000fe200008e06ff */
[----:B------:R-:W-:Y:S01]  /*0a40*/  IADD3 RZ, P1, R15, R16, RZ ;  /* 0x000000100fff7210 */ /* 0x000fe20007f3e0ff */
[----:B------:R-:W-:-:S04]  /*0a50*/  IMAD.MOV.U32 R18, RZ, RZ, R17 ;  /* 0x000000ffff127224 */ /* 0x000fc800078e0011 */
[----:B------:R-:W-:-:S08]  /*0a60*/  IMAD.WIDE.U32.X R14, R21, R25, R18, P1 ;  /* 0x00000019150e7225 */ /* 0x000fd000008e0412 */
.L_x_9:
[----:B------:R-:W0:Y:S01]  /*0a70*/  LDC.64 R24, c[0x0][0x740] ;  /* 0x0001d000ff187b82 */ /* 0x000e220000000a00 */
[--C-:B------:R-:W-:Y:S01]  /*0a80*/  SHF.R.U64 R28, R14, R8, R15.reuse ;  /* 0x000000080e1c7219 */ /* 0x100fe2000000120f */
[----:B------:R-:W-:Y:S01]  /*0a90*/  IMAD R30, R13, R22, R10 ;  /* 0x000000160d1e7224 */ /* 0x000fe200078e020a */
[----:B------:R-:W-:Y:S02]  /*0aa0*/  SHF.R.U32.HI R7, RZ, R8, R15 ;  /* 0x00000008ff077219 */ /* 0x000fe4000001160f */
[----:B------:R-:W-:-:S03]  /*0ab0*/  IADD3 R11, P1, RZ, -R28, RZ ;  /* 0x8000001cff0b7210 */ /* 0x000fc60007f3e0ff */
[----:B------:R-:W1:Y:S02]  /*0ac0*/  LDC R12, c[0x0][0x718] ;  /* 0x0001c600ff0c7b82 */ /* 0x000e640000000800 */
[----:B------:R-:W-:Y:S02]  /*0ad0*/  IMAD.X R7, RZ, RZ, ~R7, P1 ;  /* 0x000000ffff077224 */ /* 0x000fe400008e0e07 */
[----:B------:R-:W-:-:S04]  /*0ae0*/  IMAD.WIDE.U32 R14, R11, R26, R2 ;  /* 0x0000001a0b0e7225 */ /* 0x000fc800078e0002 */
[----:B------:R-:W2:Y:S01]  /*0af0*/  LDC R18, c[0x0][0x708] ;  /* 0x0001c200ff127b82 */ /* 0x000ea20000000800 */
[----:B------:R-:W-:-:S04]  /*0b00*/  IMAD R8, R7, R26, RZ ;  /* 0x0000001a07087224 */ /* 0x000fc800078e02ff */
[----:B------:R-:W-:-:S03]  /*0b10*/  IMAD R7, R11, R27, R8 ;  /* 0x0000001b0b077224 */ /* 0x000fc600078e0208 */
[----:B------:R-:W3:Y:S01]  /*0b20*/  LDC R19, c[0x0][0x758] ;  /* 0x0001d600ff137b82 */ /* 0x000ee20000000800 */
[----:B------:R-:W-:Y:S01]  /*0b30*/  IMAD.IADD R7, R15, 0x1, R7 ;  /* 0x000000010f077824 */ /* 0x000fe200078e0207 */
[----:B0-----:R-:W-:-:S04]  /*0b40*/  ISETP.NE.U32.AND P1, PT, R24, RZ, PT ;  /* 0x000000ff1800720c */ /* 0x001fc80003f25070 */
[----:B------:R-:W-:Y:S02]  /*0b50*/  ISETP.NE.AND.EX P1, PT, R25, RZ, PT, P1 ;  /* 0x000000ff1900720c */ /* 0x000fe40003f25310 */
[----:B------:R-:W0:Y:S01]  /*0b60*/  LDC R20, c[0x0][0x700] ;  /* 0x0001c000ff147b82 */ /* 0x000e220000000800 */
[-CC-:B-1----:R-:W-:Y:S02]  /*0b70*/  SHF.R.U64 R16, R14, R12.reuse, R7.reuse ;  /* 0x0000000c0e107219 */ /* 0x182fe40000001207 */
[----:B------:R-:W-:Y:S01]  /*0b80*/  SHF.R.U32.HI R7, RZ, R12, R7 ;  /* 0x0000000cff077219 */ /* 0x000fe20000011607 */
[----:B------:R-:W-:-:S04]  /*0b90*/  IMAD.MOV.U32 R12, RZ, RZ, -0x1 ;  /* 0xffffffffff0c7424 */ /* 0x000fc800078e00ff */
[----:B------:R-:W1:Y:S01]  /*0ba0*/  LDC R21, c[0x0][0x748] ;  /* 0x0001d200ff157b82 */ /* 0x000e620000000800 */
[-CC-:B--2---:R-:W-:Y:S02]  /*0bb0*/  SHF.R.U64 R27, R16, R18.reuse, R7.reuse ;  /* 0x00000012101b7219 */ /* 0x184fe40000001207 */
[----:B------:R-:W-:Y:S01]  /*0bc0*/  SHF.R.U32.HI R8, RZ, R18, R7 ;  /* 0x00000012ff087219 */ /* 0x000fe20000011607 */
[----:B------:R-:W-:-:S04]  /*0bd0*/  IMAD.MOV.U32 R18, RZ, RZ, 0x1 ;  /* 0x00000001ff127424 */ /* 0x000fc800078e00ff */
[----:B------:R-:W2:Y:S01]  /*0be0*/  LDC R23, c[0x0][0x738] ;  /* 0x0001ce00ff177b82 */ /* 0x000ea20000000800 */
[-CC-:B---3--:R-:W-:Y:S02]  /*0bf0*/  SHF.R.U64 R22, R27, R19.reuse, R8.reuse ;  /* 0x000000131b167219 */ /* 0x188fe40000001208 */
[-C--:B------:R-:W-:Y:S02]  /*0c00*/  SHF.L.U32 R7, R12, R19.reuse, RZ ;  /* 0x000000130c077219 */ /* 0x080fe400000006ff */
[----:B------:R-:W-:Y:S01]  /*0c10*/  SHF.R.U32.HI R11, RZ, R19, R8 ;  /* 0x00000013ff0b7219 */ /* 0x000fe20000011608 */
[----:B------:R-:W-:Y:S01]  /*0c20*/  IMAD.MOV.U32 R10, RZ, RZ, R22 ;  /* 0x000000ffff0a7224 */ /* 0x000fe200078e0016 */
[----:B------:R-:W-:Y:S01]  /*0c30*/  LOP3.LUT R8, RZ, R7, RZ, 0x33, !PT ;  /* 0x00000007ff087212 */ /* 0x000fe200078e33ff */
[----:B------:R-:W3:Y:S01]  /*0c40*/  LDC R26, c[0x0][0x710] ;  /* 0x0001c400ff1a7b82 */ /* 0x000ee20000000800 */
[----:B------:R-:W-:Y:S05]  /*0c50*/  @!P1 BRA `(.L_x_10) ;  /* 0x0000000000289947 */ /* 0x000fea0003800000 */
[----:B------:R-:W4:Y:S02]  /*0c60*/  LDC R7, c[0x0][0x74c] ;  /* 0x0001d300ff077b82 */ /* 0x000f240000000800 */
[----:B----4-:R-:W-:-:S05]  /*0c70*/  IADD3 R7, P1, R22, R7, RZ ;  /* 0x0000000716077210 */ /* 0x010fca0007f3e0ff */
        /* <DEDUP_REMOVED lines=8> */
.L_x_10:
[----:B-1----:R-:W-:Y:S01]  /*0d00*/  SHF.R.U64 R10, R10, R21, R11 ;  /* 0x000000150a0a7219 */ /* 0x002fe2000000120b */
[----:B0-----:R-:W-:Y:S01]  /*0d10*/  VIADD R11, R20, 0xffffffff ;  /* 0xffffffff140b7836 */ /* 0x001fe20000000000 */
[----:B------:R-:W-:Y:S01]  /*0d20*/  SHF.L.U32 R7, R18, R19, RZ ;  /* 0x0000001312077219 */ /* 0x000fe200000006ff */
[----:B------:R-:W-:Y:S01]  /*0d30*/  IMAD.MOV.U32 R14, RZ, RZ, 0x1 ;  /* 0x00000001ff0e7424 */ /* 0x000fe200078e00ff */
[----:B------:R-:W-:Y:S01]  /*0d40*/  LOP3.LUT R8, R27, R8, RZ, 0xc0, !PT ;  /* 0x000000081b087212 */ /* 0x000fe200078ec0ff */
[----:B------:R-:W-:Y:S01]  /*0d50*/  IMAD.MOV R12, RZ, RZ, -R10 ;  /* 0x000000ffff0c7224 */ /* 0x000fe200078e0a0a */
[----:B------:R-:W-:Y:S02]  /*0d60*/  SEL R9, R9, R30, !P3 ;  /* 0x0000001e09097207 */ /* 0x000fe40005800000 */
[----:B------:R-:W-:Y:S01]  /*0d70*/  LOP3.LUT R11, R16, R11, RZ, 0xc0, !PT ;  /* 0x0000000b100b7212 */ /* 0x000fe200078ec0ff */
[----:B------:R-:W-:Y:S02]  /*0d80*/  IMAD R8, R7, R10, R8 ;  /* 0x0000000a07087224 */ /* 0x000fe400078e0208 */
[----:B--2---:R-:W-:-:S02]  /*0d90*/  IMAD R7, R12, R23, R22 ;  /* 0x000000170c077224 */ /* 0x004fc400078e0216 */
[----:B---3--:R-:W-:Y:S02]  /*0da0*/  IMAD R9, R8, R26, R9 ;  /* 0x0000001a08097224 */ /* 0x008fe400078e0209 */
[----:B------:R-:W-:Y:S02]  /*0db0*/  IMAD R12, R7, R20, R11 ;  /* 0x00000014070c7224 */ /* 0x000fe400078e020b */
[----:B------:R-:W-:-:S03]  /*0dc0*/  IMAD.MOV.U32 R7, RZ, RZ, R28 ;  /* 0x000000ffff077224 */ /* 0x000fc600078e001c */
[----:B------:R-:W-:Y:S02]  /*0dd0*/  SEL R8, R12, R9, !P3 ;  /* 0x000000090c087207 */ /* 0x000fe40005800000 */
[----:B------:R-:W-:-:S07]  /*0de0*/  SEL R12, R9, R12, !P3 ;  /* 0x0000000c090c7207 */ /* 0x000fce0005800000 */
.L_x_8:
[----:B------:R-:W-:-:S08]  /*0df0*/  NOP ;  /* 0x0000000000007918 */ /* 0x000fd00000000000 */
[----:B------:R-:W0:Y:S02]  /*0e00*/  USETMAXREG.TRY_ALLOC.CTAPOOL UP0, 0xe8 ;  /* 0x000000e8000079c8 */ /* 0x000e240008000600 */
[----:B0-----:R-:W-:-:S13]  /*0e10*/  PLOP3.LUT P1, PT, PT, PT, UP0, 0x80, 0x0 ;  /* 0x000000000000781c */ /* 0x001fda0003f2f008 */
[----:B------:R-:W-:Y:S05]  /*0e20*/  @!P1 BRA `(.L_x_8) ;  /* 0xfffffffc00f09947 */ /* 0x000fea000383ffff */
[----:B------:R-:W-:Y:S01]  /*0e30*/  ULDC.64 UR4, c[0x0][0x698] ;  /* 0x0001a60000047ab9 */ /* 0x000fe20000000a00 */
[----:B------:R-:W-:Y:S01]  /*0e40*/  ULDC.64 UR14, c[0x0][0x208] ;  /* 0x00008200000e7ab9 */ /* 0x000fe20000000a00 */
[----:B------:R-:W-:-:S04]  /*0e50*/  ISETP.NE.U32.AND P1, PT, RZ, UR4, PT ;  /* 0x00000004ff007c0c */ /* 0x000fc8000bf25070 */
[----:B------:R-:W-:-:S13]  /*0e60*/  ISETP.NE.AND.EX P1, PT, RZ, UR5, PT, P1 ;  /* 0x00000005ff007c0c */ /* 0x000fda000bf25310 */
[----:B------:R-:W-:Y:S05]  /*0e70*/  @!P1 BRA `(.L_x_11) ;  /* 0x00000000001c9947 */ /* 0x000fea0003800000 */
[----:B------:R-:W0:Y:S02]  /*0e80*/  LDC.64 R10, c[0x0][0x698] ;  /* 0x0001a600ff0a7b82 */ /* 0x000e240000000a00 */
[----:B0-----:R-:W2:Y:S02]  /*0e90*/  LDG.E.64 R10, desc[UR14][R10.64] ;  /* 0x0000000e0a0a7981 */ /* 0x001ea4000c1e1b00 */
[----:B--2---:R-:W-:-:S04]  /*0ea0*/  ISETP.NE.U32.AND P1, PT, R10, RZ, PT ;  /* 0x000000ff0a00720c */ /* 0x004fc80003f25070 */
[----:B------:R-:W-:-:S13]  /*0eb0*/  ISETP.NE.AND.EX P1, PT, R11, RZ, PT, P1 ;  /* 0x000000ff0b00720c */ /* 0x000fda0003f25310 */
[----:B------:R-:W-:Y:S05]  /*0ec0*/  @!P1 BRA `(.L_x_11) ;  /* 0x0000000000089947 */ /* 0x000fea0003800000 */
[----:B------:R0:W5:Y:S01]  /*0ed0*/  LD.E R9, desc[UR14][R10.64] ;  /* 0x0000000e0a097980 */ /* 0x000162000c101900 */
[----:B------:R-:W-:Y:S05]  /*0ee0*/  BRA `(.L_x_12) ;  /* 0x0000000000207947 */ /* 0x000fea0003800000 */
.L_x_11:
[----:B------:R-:W-:Y:S02]  /*0ef0*/  ULDC.64 UR4, c[0x0][0x688] ;  /* 0x0001a20000047ab9 */ /* 0x000fe40000000a00 */
[----:B------:R-:W-:-:S04]  /*0f00*/  ISETP.NE.U32.AND P1, PT, RZ, UR4, PT ;  /* 0x00000004ff007c0c */ /* 0x000fc8000bf25070 */
[----:B------:R-:W-:-:S13]  /*0f10*/  ISETP.NE.AND.EX P1, PT, RZ, UR5, PT, P1 ;  /* 0x00000005ff007c0c */ /* 0x000fda000bf25310 */
[----:B------:R-:W-:Y:S05]  /*0f20*/  @!P1 BRA `(.L_x_13) ;  /* 0x00000000000c9947 */ /* 0x000fea0003800000 */
[----:B------:R-:W0:Y:S02]  /*0f30*/  LDC.64 R10, c[0x0][0x688] ;  /* 0x0001a200ff0a7b82 */ /* 0x000e240000000a00 */
[----:B0-----:R1:W5:Y:S01]  /*0f40*/  LDG.E R9, desc[UR14][R10.64] ;  /* 0x0000000e0a097981 */ /* 0x001362000c1e1900 */
[----:B------:R-:W-:Y:S05]  /*0f50*/  BRA `(.L_x_12) ;  /* 0x0000000000047947 */ /* 0x000fea0003800000 */
.L_x_13:
[----:B------:R-:W2:Y:S02]  /*0f60*/  LDC R9, c[0x0][0x680] ;  /* 0x0001a000ff097b82 */ /* 0x000ea40000000800 */
.L_x_12:
[----:B------:R-:W-:Y:S02]  /*0f70*/  ULDC.64 UR4, c[0x0][0x6a0] ;  /* 0x0001a80000047ab9 */ /* 0x000fe40000000a00 */
[----:B------:R-:W-:-:S04]  /*0f80*/  ISETP.NE.U32.AND P1, PT, RZ, UR4, PT ;  /* 0x00000004ff007c0c */ /* 0x000fc8000bf25070 */
[----:B------:R-:W-:-:S13]  /*0f90*/  ISETP.NE.AND.EX P1, PT, RZ, UR5, PT, P1 ;  /* 0x00000005ff007c0c */ /* 0x000fda000bf25310 */
[----:B------:R-:W-:Y:S05]  /*0fa0*/  @!P1 BRA `(.L_x_14) ;  /* 0x00000000001c9947 */ /* 0x000fea0003800000 */
[----:B01----:R-:W0:Y:S02]  /*0fb0*/  LDC.64 R10, c[0x0][0x6a0] ;  /* 0x0001a800ff0a7b82 */ /* 0x003e240000000a00 */
[----:B0-----:R-:W3:Y:S02]  /*0fc0*/  LDG.E.64 R10, desc[UR14][R10.64] ;  /* 0x0000000e0a0a7981 */ /* 0x001ee4000c1e1b00 */
[----:B---3--:R-:W-:-:S04]  /*0fd0*/  ISETP.NE.U32.AND P1, PT, R10, RZ, PT ;  /* 0x000000ff0a00720c */ /* 0x008fc80003f25070 */
[----:B------:R-:W-:-:S13]  /*0fe0*/  ISETP.NE.AND.EX P1, PT, R11, RZ, PT, P1 ;  /* 0x000000ff0b00720c */ /* 0x000fda0003f25310 */
[----:B------:R-:W-:Y:S05]  /*0ff0*/  @!P1 BRA `(.L_x_14) ;  /* 0x0000000000089947 */ /* 0x000fea0003800000 */
[----:B------:R0:W5:Y:S01]  /*1000*/  LD.E R10, desc[UR14][R10.64] ;  /* 0x0000000e0a0a7980 */ /* 0x000162000c101900 */
[----:B------:R-:W-:Y:S05]  /*1010*/  BRA `(.L_x_15) ;  /* 0x0000000000207947 */ /* 0x000fea0003800000 */
.L_x_14:
[----:B------:R-:W-:Y:S02]  /*1020*/  ULDC.64 UR4, c[0x0][0x690] ;  /* 0x0001a40000047ab9 */ /* 0x000fe40000000a00 */
[----:B------:R-:W-:-:S04]  /*1030*/  ISETP.NE.U32.AND P1, PT, RZ, UR4, PT ;  /* 0x00000004ff007c0c */ /* 0x000fc8000bf25070 */
[----:B------:R-:W-:-:S13]  /*1040*/  ISETP.NE.AND.EX P1, PT, RZ, UR5, PT, P1 ;  /* 0x00000005ff007c0c */ /* 0x000fda000bf25310 */
[----:B------:R-:W-:Y:S05]  /*1050*/  @!P1 BRA `(.L_x_16) ;  /* 0x00000000000c9947 */ /* 0x000fea0003800000 */
[----:B01----:R-:W0:Y:S02]  /*1060*/  LDC.64 R10, c[0x0][0x690] ;  /* 0x0001a400ff0a7b82 */ /* 0x003e240000000a00 */
[----:B0-----:R1:W5:Y:S01]  /*1070*/  LDG.E R10, desc[UR14][R10.64] ;  /* 0x0000000e0a0a7981 */ /* 0x001362000c1e1900 */
[----:B------:R-:W-:Y:S05]  /*1080*/  BRA `(.L_x_15) ;  /* 0x0000000000047947 */ /* 0x000fea0003800000 */
.L_x_16:
[----:B01----:R-:W3:Y:S02]  /*1090*/  LDC R10, c[0x0][0x684] ;  /* 0x0001a100ff0a7b82 */ /* 0x003ee40000000800 */
.L_x_15:
[----:B------:R-:W-:-:S13]  /*10a0*/  LOP3.LUT P1, RZ, R14, 0xff, RZ, 0xc0, !PT ;  /* 0x000000ff0eff7812 */ /* 0x000fda000782c0ff */
[----:B------:R-:W-:Y:S05]  /*10b0*/  @!P1 EXIT ;  /* 0x000000000000994d */ /* 0x000fea0003800000 */
[----:B------:R-:W-:Y:S01]  /*10c0*/  ULDC UR4, c[0x0][0x28c] ;  /* 0x0000a30000047ab9 */ /* 0x000fe20000000800 */
[----:B------:R-:W-:Y:S01]  /*10d0*/  LOP3.LUT R158, R4, 0x1, RZ, 0xfc, !PT ;  /* 0x00000001049e7812 */ /* 0x000fe200078efcff */
[----:B------:R-:W-:-:S04]  /*10e0*/  UIADD3 UR4, UR4, 0x7f, URZ ;  /* 0x0000007f04047890 */ /* 0x000fc8000fffe03f */
[----:B------:R-:W-:-:S04]  /*10f0*/  USHF.R.S32.HI UR5, URZ, 0x1f, UR4 ;  /* 0x0000001f3f057899 */ /* 0x000fc80008011404 */
[----:B------:R-:W-:-:S03]  /*1100*/  ULEA.HI UR5, UR5, UR4, URZ, 0x7 ;  /* 0x0000000405057291 */ /* 0x000fc6000f8f383f */
[----:B------:R-:W-:Y:S01]  /*1110*/  UMOV UR4, URZ ;  /* 0x0000003f00047c82 */ /* 0x000fe20008000000 */
[----:B------:R-:W-:-:S03]  /*1120*/  USHF.R.S32.HI UR6, URZ, 0x7, UR5 ;  /* 0x000000073f067899 */ /* 0x000fc60008011405 */
[----:B------:R-:W-:-:S09]  /*1130*/  UMOV UR5, URZ ;  /* 0x0000003f00057c82 */ /* 0x000fd20008000000 */
.L_x_281:
[----:B01----:R-:W-:Y:S02]  /*1140*/  LOP3.LUT R11, R0, 0x80, RZ, 0xc0, !PT ;  /* 0x00000080000b7812 */ /* 0x003fe400078ec0ff */
[----:B------:R-:W-:Y:S02]  /*1150*/  CS2R R150, SRZ ;  /* 0x0000000000967805 */ /* 0x000fe4000001ff00 */
[----:B------:R-:W-:Y:S02]  /*1160*/  CS2R R24, SRZ ;  /* 0x0000000000187805 */ /* 0x000fe4000001ff00 */
[----:B---3--:R-:W-:Y:S02]  /*1170*/  CS2R R26, SRZ ;  /* 0x00000000001a7805 */ /* 0x008fe4000001ff00 */
[----:B------:R-:W-:Y:S02]  /*1180*/  SHF.R.U32.HI R13, RZ, 0x7, R11 ;  /* 0x00000007ff0d7819 */ /* 0x000fe4000001160b */
[----:B------:R-:W-:-:S02]  /*1190*/  CS2R R28, SRZ ;  /* 0x00000000001c7805 */ /* 0x000fc4000001ff00 */
[----:B------:R-:W-:Y:S02]  /*11a0*/  VIMNMX R11, RZ, UR6, PT ;  /* 0x00000006ff0b7c48 */ /* 0x000fe4000bfe0100 */
[----:B------:R-:W-:Y:S02]  /*11b0*/  CS2R R30, SRZ ;  /* 0x00000000001e7805 */ /* 0x000fe4000001ff00 */
[----:B------:R-:W-:Y:S02]  /*11c0*/  CS2R R32, SRZ ;  /* 0x0000000000207805 */ /* 0x000fe4000001ff00 */
[----:B------:R-:W-:Y:S01]  /*11d0*/  CS2R R34, SRZ ;  /* 0x0000000000227805 */ /* 0x000fe2000001ff00 */
[----:B------:R-:W0:Y:S01]  /*11e0*/  SHFL.IDX PT, R13, R13, RZ, 0x1f ;  /* 0x00001fff0d0d7589 */ /* 0x000e2200000e0000 */
[----:B------:R-:W-:Y:S02]  /*11f0*/  IADD3 R11, -R11, UR6, RZ ;  /* 0x000000060b0b7c10 */ /* 0x000fe4000fffe1ff */
[----:B------:R-:W-:-:S02]  /*1200*/  CS2R R36, SRZ ;  /* 0x0000000000247805 */ /* 0x000fc4000001ff00 */
[----:B------:R-:W-:Y:S02]  /*1210*/  CS2R R38, SRZ ;  /* 0x0000000000267805 */ /* 0x000fe4000001ff00 */
[----:B------:R-:W-:Y:S02]  /*1220*/  CS2R R40, SRZ ;  /* 0x0000000000287805 */ /* 0x000fe4000001ff00 */
[----:B------:R-:W-:Y:S02]  /*1230*/  ISETP.GE.AND P1, PT, R11, 0x1, PT ;  /* 0x000000010b00780c */ /* 0x000fe40003f26270 */
[----:B------:R-:W-:Y:S02]  /*1240*/  CS2R R42, SRZ ;  /* 0x00000000002a7805 */ /* 0x000fe4000001ff00 */
[----:B------:R-:W-:Y:S02]  /*1250*/  CS2R R44, SRZ ;  /* 0x00000000002c7805 */ /* 0x000fe4000001ff00 */
[----:B------:R-:W-:-:S02]  /*1260*/  CS2R R46, SRZ ;  /* 0x00000000002e7805 */ /* 0x000fc4000001ff00 */
[----:B------:R-:W-:Y:S02]  /*1270*/  CS2R R48, SRZ ;  /* 0x0000000000307805 */ /* 0x000fe4000001ff00 */
[----:B------:R-:W-:Y:S02]  /*1280*/  CS2R R50, SRZ ;  /* 0x0000000000327805 */ /* 0x000fe4000001ff00 */
[----:B------:R-:W-:Y:S02]  /*1290*/  CS2R R52, SRZ ;  /* 0x0000000000347805 */ /* 0x000fe4000001ff00 */
        /* <DEDUP_REMOVED lines=12> */
[----:B0-----:R-:W-:Y:S02]  /*1360*/  R2UR UR7, R13 ;  /* 0x000000000d0772ca */ /* 0x001fe400000e0000 */
        /* <DEDUP_REMOVED lines=35> */
[----:B------:R-:W-:Y:S01]  /*15a0*/  CS2R R148, SRZ ;  /* 0x0000000000947805 */ /* 0x000fe2000001ff00 */
[----:B--2-45:R-:W-:Y:S06]  /*15b0*/  @!P1 BRA `(.L_x_17) ;  /* 0x00000004006c9947 */ /* 0x034fec0003800000 */
[----:B------:R-:W0:Y:S01]  /*15c0*/  S2UR UR10, SR_CgaCtaId ;  /* 0x00000000000a79c3 */ /* 0x000e220000008800 */
[----:B------:R-:W-:Y:S01]  /*15d0*/  ULEA.HI UR8, UR7, UR7, URZ, 0x1 ;  /* 0x0000000707087291 */ /* 0x000fe2000f8f083f */
[----:B------:R-:W-:Y:S01]  /*15e0*/  IMAD.U32 R18, RZ, RZ, UR4 ;  /* 0x00000004ff127e24 */ /* 0x000fe2000f8e00ff */
[----:B------:R-:W-:Y:S01]  /*15f0*/  UMOV UR9, 0x400 ;  /* 0x0000040000097882 */ /* 0x000fe20000000000 */
[----:B------:R-:W-:Y:S01]  /*1600*/  IMAD.U32 R13, RZ, RZ, UR5 ;  /* 0x00000005ff0d7e24 */ /* 0x000fe2000f8e00ff */
[----:B------:R-:W-:Y:S02]  /*1610*/  ULOP3.LUT UR8, UR8, 0x7fffe, URZ, 0xc0, !UPT ;  /* 0x0007fffe08087892 */ /* 0x000fe4000f8ec03f */
[----:B------:R-:W-:Y:S02]  /*1620*/  UPLOP3.LUT UP0, UPT, UPT, UPT, UPT, 0x40, 0x0 ;  /* 0x000000000000789c */ /* 0x000fe40003f0e870 */
[----:B------:R-:W-:Y:S01]  /*1630*/  UIADD3 UR8, UR7, -UR8, URZ ;  /* 0x8000000807087290 */ /* 0x000fe2000fffe03f */
[----:B------:R-:W-:Y:S01]  /*1640*/  UMOV UR12, UR5 ;  /* 0x00000005000c7c82 */ /* 0x000fe20008000000 */
[----:B0-----:R-:W-:-:S04]  /*1650*/  ULEA UR9, UR10, UR9, 0x18 ;  /* 0x000000090a097291 */ /* 0x001fc8000f8ec03f */
[----:B------:R-:W-:-:S04]  /*1660*/  ULEA UR8, UR8, UR9, 0xd ;  /* 0x0000000908087291 */ /* 0x000fc8000f8e683f */
[----:B------:R-:W-:-:S04]  /*1670*/  UIADD3 UR8, UR8, 0x100, URZ ;  /* 0x0000010008087890 */ /* 0x000fc8000fffe03f */
[----:B------:R-:W-:-:S04]  /*1680*/  USHF.R.U32.HI UR8, URZ, 0x4, UR8 ;  /* 0x000000043f087899 */ /* 0x000fc80008011608 */
[----:B------:R-:W-:-:S12]  /*1690*/  ULOP3.LUT UR7, UR8, 0x3fff, URZ, 0xc0, !UPT ;  /* 0x00003fff08077892 */ /* 0x000fd8000f8ec03f */
.L_x_24:
[----:B------:R-:W-:-:S13]  /*16a0*/  ISETP.NE.AND P2, PT, R158, 0x3, PT ;  /* 0x000000039e00780c */ /* 0x000fda0003f45270 */
[----:B01--4-:R-:W-:Y:S05]  /*16b0*/  @!P2 BRA `(.L_x_18) ;  /* 0x000000000004a947 */ /* 0x013fea0003800000 */
[----:B------:R-:W-:Y:S01]  /*16c0*/  BPT.TRAP 0x1 ;  /* 0x000000040000795c */ /* 0x000fe20000300000 */
.L_x_18:
[----:B------:R-:W0:Y:S01]  /*16d0*/  S2UR UR9, SR_CgaCtaId ;  /* 0x00000000000979c3 */ /* 0x000e220000008800 */
[----:B------:R-:W-:Y:S01]  /*16e0*/  UMOV UR8, 0x400 ;  /* 0x0000040000087882 */ /* 0x000fe20000000000 */
[----:B------:R-:W-:Y:S01]  /*16f0*/  SHF.L.U32 R16, R18, 0x1f, RZ ;  /* 0x0000001f12107819 */ /* 0x000fe200000006ff */
[----:B0-----:R-:W-:-:S04]  /*1700*/  ULEA UR17, UR9, UR8, 0x18 ;  /* 0x0000000809117291 */ /* 0x001fc8000f8ec03f */
[----:B------:R-:W-:-:S09]  /*1710*/  ULEA UR8, UR12, UR17, 0x3 ;  /* 0x000000110c087291 */ /* 0x000fd2000f8e183f */
[----:B------:R0:W1:Y:S01]  /*1720*/  SYNCS.PHASECHK.TRANS64.TRYWAIT P1, [UR8], R16 ;  /* 0x00000010ff0075a7 */ /* 0x0000620008020148 */
[----:B------:R-:W-:Y:S05]  /*1730*/  @!P2 BRA `(.L_x_19) ;  /* 0x000000000004a947 */ /* 0x000fea0003800000 */
[----:B------:R-:W-:Y:S01]  /*1740*/  BPT.TRAP 0x1 ;  /* 0x000000040000795c */ /* 0x000fe20000300000 */
.L_x_19:
[C---:B------:R-:W-:Y:S02]  /*1750*/  IMAD.SHL.U32 R14, R0.reuse, 0x40, RZ ;  /* 0x00000040000e7824 */ /* 0x040fe400078e00ff */
[C---:B------:R-:W-:Y:S02]  /*1760*/  IMAD.SHL.U32 R15, R0.reuse, 0x400, RZ ;  /* 0x00000400000f7824 */ /* 0x040fe400078e00ff */
[----:B------:R-:W-:Y:S01]  /*1770*/  IMAD.SHL.U32 R17, R0, 0x20, RZ ;  /* 0x0000002000117824 */ /* 0x000fe200078e00ff */
[----:B------:R-:W-:-:S04]  /*1780*/  LOP3.LUT R14, R14, 0x3800, RZ, 0xc0, !PT ;  /* 0x000038000e0e7812 */ /* 0x000fc800078ec0ff */
[----:B------:R-:W-:Y:S01]  /*1790*/  LOP3.LUT R14, R14, 0x400, R15, 0xf8, !PT ;  /* 0x000004000e0e7812 */ /* 0x000fe200078ef80f */
[----:B------:R-:W-:-:S03]  /*17a0*/  IMAD.U32 R15, RZ, RZ, UR12 ;  /* 0x0000000cff0f7e24 */ /* 0x000fc6000f8e00ff */
[----:B------:R-:W-:-:S04]  /*17b0*/  LOP3.LUT R14, R14, 0x380, R17, 0xf8, !PT ;  /* 0x000003800e0e7812 */ /* 0x000fc800078ef811 */
[----:B------:R-:W-:-:S05]  /*17c0*/  SHF.R.U32.HI R14, RZ, 0x3, R14 ;  /* 0x00000003ff0e7819 */ /* 0x000fca000001160e */
[----:B------:R-:W-:Y:S01]  /*17d0*/  IMAD R14, R15, 0x800, R14 ;  /* 0x000008000f0e7824 */ /* 0x000fe200078e020e */
[----:B-1----:R-:W-:Y:S06]  /*17e0*/  @P1 BRA `(.L_x_20) ;  /* 0x0000000000081947 */ /* 0x002fec0003800000 */
[----:B------:R-:W1:Y:S02]  /*17f0*/  SYNCS.PHASECHK.TRANS64.TRYWAIT P1, [UR8], R16 ;  /* 0x00000010ff0075a7 */ /* 0x000e640008020148 */
[----:B-1----:R-:W-:Y:S05]  /*1800*/  @!P1 BRA `(.L_x_21) ;  /* 0x000000b400409947 */ /* 0x002fea0003800000 */
.L_x_20:
[----:B------:R-:W4:Y:S01]  /*1810*/  LDS.128 R152, [R14+UR17+0x28100] ;  /* 0x028100110e987984 */ /* 0x000f220008000c00 */
[----:B------:R-:W-:Y:S02]  /*1820*/  UIADD3 UR8, UR17, 0x8100, URZ ;  /* 0x0000810011087890 */ /* 0x000fe4000fffe03f */
[----:B------:R-:W-:Y:S02]  /*1830*/  ULOP3.LUT UR13, UR7, 0x10000, URZ, 0xfc, !UPT ;  /* 0x00010000070d7892 */ /* 0x000fe4000f8efc3f */
[----:B------:R-:W-:Y:S02]  /*1840*/  USHF.R.U32.HI UR8, URZ, 0x4, UR8 ;  /* 0x000000043f087899 */ /* 0x000fe40008011608 */
[----:B------:R-:W-:Y:S02]  /*1850*/  ULEA UR13, UR12, UR13, 0xa ;  /* 0x0000000d0c0d7291 */ /* 0x000fe4000f8e503f */
[----:B------:R-:W-:Y:S01]  /*1860*/  ULOP3.LUT UR8, UR8, 0x3fff, URZ, 0xc0, !UPT ;  /* 0x00003fff08087892 */ /* 0x000fe2000f8ec03f */
[----:B------:R-:W-:Y:S01]  /*1870*/  UMOV UR9, 0x40000040 ;  /* 0x4000004000097882 */ /* 0x000fe20000000000 */
[----:B------:R-:W-:-:S02]  /*1880*/  UMOV UR11, 0x40000040 ;  /* 0x40000040000b7882 */ /* 0x000fc40000000000 */
[----:B------:R-:W-:-:S04]  /*1890*/  ULOP3.LUT UR8, UR8, 0x10000, URZ, 0xfc, !UPT ;  /* 0x0001000008087892 */ /* 0x000fc8000f8efc3f */
[----:B------:R-:W-:-:S03]  /*18a0*/  ULEA UR16, UR12, UR8, 0xc ;  /* 0x000000080c107291 */ /* 0x000fc6000f8e603f */
[----:B------:R-:W-:-:S04]  /*18b0*/  UMOV UR8, UR13 ;  /* 0x0000000d00087c82 */ /* 0x000fc80008000000 */
[----:B------:R-:W-:Y:S01]  /*18c0*/  UMOV UR10, UR16 ;  /* 0x00000010000a7c82 */ /* 0x000fe20008000000 */
[----:B----4-:R-:W-:-:S06]  /*18d0*/  WARPGROUP.ARRIVE ;  /* 0x00000000000079c5 */ /* 0x010fcc0000000000 */
[----:B------:R-:W-:Y:S01]  /*18e0*/  HGMMA.SP.64x256x32.F32 R24, gdesc[UR8], R24, UP0, R152, 0x0 ;  /* 0x0be09800081879f0 */ /* 0x000fe2000bf00a18 */
[----:B------:R-:W-:Y:S02]  /*18f0*/  UIADD3 UR8, UR13, 0x2, URZ ;  /* 0x000000020d087890 */ /* 0x000fe4000fffe03f */
[----:B------:R-:W-:Y:S01]  /*1900*/  UIADD3 UR10, UR16, 0x4, URZ ;  /* 0x00000004100a7890 */ /* 0x000fe2000fffe03f */
[----:B------:R-:W-:Y:S01]  /*1910*/  UMOV UR9, 0x40000040 ;  /* 0x4000004000097882 */ /* 0x000fe20000000000 */
[----:B------:R-:W-:-:S15]  /*1920*/  UMOV UR11, 0x40000040 ;  /* 0x40000040000b7882 */ /* 0x000fde0000000000 */
[----:B------:R-:W-:-:S12]  /*1930*/  NOP ;  /* 0x0000000000007918 */ /* 0x000fd80000000000 */
[----:B------:R-:W-:Y:S01]  /*1940*/  HGMMA.SP.64x256x32.F32 R24, gdesc[UR8], R24, R153, 0x0 ;  /* 0x0be09900081879f0 */ /* 0x000fe20008700a18 */
        /* <DEDUP_REMOVED lines=11> */
[----:B------:R-:W-:Y:S03]  /*1a00*/  HGMMA.SP.64x256x32.F32 R24, gdesc[UR8], R24, R155, 0x0, gsb0 ;  /* 0x0be09b00081879f0 */ /* 0x000fe60008000a18 */
[----:B------:R-:W-:Y:S02]  /*1a10*/  WARPGROUP.DEPBAR.LE gsb0, 0x0 ;  /* 0x00008000000079c5 */ /* 0x000fe40000010000 */
[----:B------:R-:W-:Y:S05]  /*1a20*/  @!P2 BRA `(.L_x_22) ;  /* 0x000000000004a947 */ /* 0x000fea0003800000 */
[----:B------:R-:W-:Y:S01]  /*1a30*/  BPT.TRAP 0x1 ;  /* 0x000000040000795c */ /* 0x000fe20000300000 */
.L_x_22:
[----:B------:R-:W-:Y:S02]  /*1a40*/  @P0 LEA R14, R13, UR17, 0x3 ;  /* 0x000000110d0e0c11 */ /* 0x000fe4000f8e18ff */
[----:B------:R-:W-:-:S03]  /*1a50*/  ISETP.GT.U32.AND P1, PT, R4, 0x1, PT ;  /* 0x000000010400780c */ /* 0x000fc60003f24070 */
[----:B------:R-:W-:-:S05]  /*1a60*/  @P0 VIADD R14, R14, 0x10 ;  /* 0x000000100e0e0836 */ /* 0x000fca0000000000 */
[----:B------:R-:W-:-:S04]  /*1a70*/  @P0 PRMT R14, R5, 0x654, R14 ;  /* 0x00000654050e0816 */ /* 0x000fc8000000000e */
[----:B------:R4:W-:Y:S01]  /*1a80*/  @P0 SYNCS.ARRIVE.TRANS64.RED.A1T0 RZ, [R14+URZ], RZ ;  /* 0x000000ff0eff09a7 */ /* 0x0009e2000810043f */
[----:B------:R-:W-:Y:S05]  /*1a90*/  @P1 BRA `(.L_x_23) ;  /* 0x0000000000041947 */ /* 0x000fea0003800000 */
[----:B------:R-:W-:Y:S01]  /*1aa0*/  BPT.TRAP 0x1 ;  /* 0x000000040000795c */ /* 0x000fe20000300000 */
.L_x_23:
[----:B------:R-:W-:Y:S01]  /*1ab0*/  UIADD3 UR12, UR12, 0x1, URZ ;  /* 0x000000010c0c7890 */ /* 0x000fe2000fffe03f */
[----:B------:R-:W-:Y:S01]  /*1ac0*/  ISETP.GT.AND P2, PT, R11, 0x1, PT ;  /* 0x000000010b00780c */ /* 0x000fe20003f44270 */
[----:B------:R-:W-:Y:S02]  /*1ad0*/  VIADD R13, R13, 0x1 ;  /* 0x000000010d0d7836 */ /* 0x000fe40000000000 */
[----:B------:R-:W-:Y:S01]  /*1ae0*/  UISETP.NE.AND UP0, UPT, UR12, 0x2, UPT ;  /* 0x000000020c00788c */ /* 0x000fe2000bf05270 */
[----:B------:R-:W-:Y:S02]  /*1af0*/  VIADD R11, R11, 0xffffffff ;  /* 0xffffffff0b0b7836 */ /* 0x000fe40000000000 */
[C---:B------:R-:W-:Y:S01]  /*1b00*/  ISETP.NE.AND P1, PT, R13.reuse, 0x2, PT ;  /* 0x000000020d00780c */ /* 0x040fe20003f25270 */
[----:B------:R-:W-:Y:S02]  /*1b10*/  USEL UR8, URZ, 0x1, UP0 ;  /* 0x000000013f087887 */ /* 0x000fe40008000000 */
[----:B------:R-:W-:Y:S01]  /*1b20*/  USEL UR12, UR12, URZ, UP0 ;  /* 0x0000003f0c0c7287 */ /* 0x000fe20008000000 */
[----:B------:R-:W-:Y:S01]  /*1b30*/  SEL R13, R13, RZ, P1 ;  /* 0x000000ff0d0d7207 */ /* 0x000fe20000800000 */
[----:B------:R-:W-:-:S02]  /*1b40*/  UPLOP3.LUT UP0, UPT, UPT, UPT, UPT, 0x80, 0x0 ;  /* 0x000000000000789c */ /* 0x000fc40003f0f070 */
[----:B------:R-:W-:Y:S01]  /*1b50*/  LOP3.LUT R18, R18, UR8, RZ, 0x3c, !PT ;  /* 0x0000000812127c12 */ /* 0x000fe2000f8e3cff */
[----:B------:R-:W-:Y:S08]  /*1b60*/  @P2 BRA `(.L_x_24) ;  /* 0xfffffff800cc2947 */ /* 0x000ff0000383ffff */
.L_x_17:
[----:B------:R-:W2:Y:S01]  /*1b70*/  LDC R18, c[0x0][0x288] ;  /* 0x0000a200ff127b82 */ /* 0x000ea20000000800 */
[----:B------:R-:W-:Y:S01]  /*1b80*/  LOP3.LUT R11, R0, 0x60, RZ, 0xc0, !PT ;  /* 0x00000060000b7812 */ /* 0x000fe200078ec0ff */
[----:B------:R-:W-:Y:S01]  /*1b90*/  UIADD3 UR5, UR6, UR5, URZ ;  /* 0x0000000506057290 */ /* 0x000fe2000fffe03f */
[----:B------:R-:W-:Y:S01]  /*1ba0*/  SHF.R.U32.HI R13, RZ, 0x2, R0 ;  /* 0x00000002ff0d7819 */ /* 0x000fe20000011600 */
[----:B------:R-:W-:Y:S01]  /*1bb0*/  IMAD.SHL.U32 R19, R8, 0x100, RZ ;  /* 0x0000010008137824 */ /* 0x000fe200078e00ff */
[----:B------:R-:W-:Y:S01]  /*1bc0*/  SHF.R.U32.HI R11, RZ, 0x5, R11 ;  /* 0x00000005ff0b7819 */ /* 0x000fe2000001160b */
[----:B------:R-:W-:Y:S01]  /*1bd0*/  USHF.R.U32.HI UR7, URZ, 0x1, UR5 ;  /* 0x000000013f077899 */ /* 0x000fe20008011605 */
[----:B----4-:R-:W-:Y:S01]  /*1be0*/  LOP3.LUT R14, R13, 0x7, RZ, 0xc0, !PT ;  /* 0x000000070d0e7812 */ /* 0x010fe200078ec0ff */
[----:B------:R-:W-:Y:S01]  /*1bf0*/  ULDC UR10, c[0x0][0x284] ;  /* 0x0000a100000a7ab9 */ /* 0x000fe20000000800 */
[----:B------:R-:W-:Y:S01]  /*1c00*/  SHF.R.S32.HI R20, RZ, 0x1f, R7 ;  /* 0x0000001fff147819 */ /* 0x000fe20000011407 */
[C---:B-1----:R-:W-:Y:S01]  /*1c10*/  IMAD.SHL.U32 R15, R11.reuse, 0x10, RZ ;  /* 0x000000100b0f7824 */ /* 0x042fe200078e00ff */
[----:B------:R-:W-:Y:S01]  /*1c20*/  ULOP3.LUT UR7, UR7, 0x1, URZ, 0xc0, !UPT ;  /* 0x0000000107077892 */ /* 0x000fe2000f8ec03f */
[----:B0-----:R-:W-:Y:S01]  /*1c30*/  IMAD R16, R11, -0x10, -R14 ;  /* 0xfffffff00b107824 */ /* 0x001fe200078e0a0e */
[----:B------:R-:W-:Y:S01]  /*1c40*/  SHF.R.U32.HI R11, RZ, 0x1, R0 ;  /* 0x00000001ff0b7819 */ /* 0x000fe20000011600 */
[----:B------:R-:W-:Y:S01]  /*1c50*/  ULDC.64 UR8, c[0x0][0x6d0] ;  /* 0x0001b40000087ab9 */ /* 0x000fe20000000a00 */
[----:B------:R-:W-:Y:S01]  /*1c60*/  LOP3.LUT R14, R15, 0xfffffff0, R14, 0xe2, !PT ;  /* 0xfffffff00f0e7812 */ /* 0x000fe200078ee20e */
[----:B------:R-:W-:Y:S01]  /*1c70*/  IMAD.SHL.U32 R15, R12, 0x80, RZ ;  /* 0x000000800c0f7824 */ /* 0x000fe200078e00ff */
[----:B------:R-:W-:Y:S01]  /*1c80*/  UISETP.GT.U32.AND UP0, UPT, UR5, 0x1, UPT ;  /* 0x000000010500788c */ /* 0x000fe2000bf04070 */
[----:B------:R-:W-:Y:S01]  /*1c90*/  LOP3.LUT R13, R6, 0x1, RZ, 0xc0, !PT ;  /* 0x00000001060d7812 */ /* 0x000fe200078ec0ff */
[----:B------:R-:W-:Y:S01]  /*1ca0*/  UISETP.NE.U32.AND UP1, UPT, UR7, 0x1, UPT ;  /* 0x000000010700788c */ /* 0x000fe2000bf25070 */
[----:B------:R-:W-:Y:S01]  /*1cb0*/  LOP3.LUT R14, R14, 0x40, R11, 0xf8, !PT ;  /* 0x000000400e0e7812 */ /* 0x000fe200078ef80b */
[----:B------:R-:W-:Y:S01]  /*1cc0*/  IMAD R12, R20, UR8, RZ ;  /* 0x00000008140c7c24 */ /* 0x000fe2000f8e02ff */
[----:B------:R-:W-:Y:S01]  /*1cd0*/  UISETP.LT.U32.AND UP0, UPT, UR6, 0x2, UP0 ;  /* 0x000000020600788c */ /* 0x000fe20008701070 */
[----:B------:R-:W-:Y:S01]  /*1ce0*/  IMAD R16, R13, -0x40, R16 ;  /* 0xffffffc00d107824 */ /* 0x000fe200078e0210 */
[----:B--2---:R-:W-:Y:S01]  /*1cf0*/  ISETP.GE.AND P1, PT, R19, R18, PT ;  /* 0x000000121300720c */ /* 0x004fe20003f26270 */
[----:B------:R-:W-:Y:S01]  /*1d00*/  UISETP.GT.U32.AND UP1, UPT, UR6, 0x1, !UP1 ;  /* 0x000000010600788c */ /* 0x000fe2000cf24070 */
[----:B------:R-:W-:Y:S01]  /*1d10*/  LOP3.LUT R152, R14, R15, RZ, 0xfc, !PT ;  /* 0x0000000f0e987212 */ /* 0x000fe200078efcff */
[----:B------:R-:W-:Y:S01]  /*1d20*/  IMAD R17, R7, UR9, R12 ;  /* 0x0000000907117c24 */ /* 0x000fe2000f8e020c */
[----:B------:R-:W-:Y:S01]  /*1d30*/  ISETP.GE.OR P1, PT, R15, UR10, P1 ;  /* 0x0000000a0f007c0c */ /* 0x000fe20008f26670 */
[----:B------:R-:W-:Y:S01]  /*1d40*/  USEL UR7, URZ, 0x1, !UP1 ;  /* 0x000000013f077887 */ /* 0x000fe2000c800000 */
[----:B------:R-:W-:Y:S01]  /*1d50*/  SHF.R.S32.HI R153, RZ, 0x1f, R152 ;  /* 0x0000001fff997819 */ /* 0x000fe20000011498 */
[----:B------:R-:W-:Y:S01]  /*1d60*/  ULOP3.LUT UR5, UR5, 0x1, URZ, 0xc0, !UPT ;  /* 0x0000000105057892 */ /* 0x000fe2000f8ec03f */
[----:B------:R-:W-:Y:S01]  /*1d70*/  LOP3.LUT R11, R0, 0x3, RZ, 0xc0, !PT ;  /* 0x00000003000b7812 */ /* 0x000fe200078ec0ff */
[----:B------:R-:W-:-:S02]  /*1d80*/  WARPGROUP.DEPBAR.LE gsb0, 0x0 ;  /* 0x00008000000079c5 */ /* 0x000fc40000010000 */
[----:B------:R-:W-:Y:S01]  /*1d90*/  IMAD.WIDE.U32 R12, R7, UR8, R152 ;  /* 0x00000008070c7c25 */ /* 0x000fe2000f8e0098 */
[----:B------:R-:W-:-:S03]  /*1da0*/  USEL UR8, URZ, 0x1, !UP0 ;  /* 0x000000013f087887 */ /* 0x000fc6000c000000 */
[----:B------:R-:W-:Y:S01]  /*1db0*/  IMAD R14, R11, -0x2, R18 ;  /* 0xfffffffe0b0e7824 */ /* 0x000fe200078e0212 */
[----:B------:R-:W-:Y:S01]  /*1dc0*/  ULOP3.LUT UR4, UR7, UR4, UR8, 0x96, !UPT ;  /* 0x0000000407047292 */ /* 0x000fe2000f8e9608 */
[----:B------:R-:W-:Y:S01]  /*1dd0*/  IADD3 R11, -R15, UR10, R16 ;  /* 0x0000000a0f0b7c10 */ /* 0x000fe2000fffe110 */
[----:B------:R-:W-:Y:S02]  /*1de0*/  IMAD.MOV.U32 R16, RZ, RZ, R12 ;  /* 0x000000ffff107224 */ /* 0x000fe400078e000c */
[----:B------:R-:W-:Y:S02]  /*1df0*/  IMAD.IADD R17, R13, 0x1, R17 ;  /* 0x000000010d117824 */ /* 0x000fe400078e0211 */
[----:B------:R-:W-:Y:S01]  /*1e00*/  IMAD.IADD R12, R14, 0x1, -R19 ;  /* 0x000000010e0c7824 */ /* 0x000fe200078e0a13 */
[----:B------:R-:W-:Y:S06]  /*1e10*/  @P1 BRA `(.L_x_25) ;  /* 0x0000009000981947 */ /* 0x000fec0003800000 */
[----:B------:R-:W0:Y:S01]  /*1e20*/  LDC.64 R14, c[0x0][0x6c8] ;  /* 0x0001b200ff0e7b82 */ /* 0x000e220000000a00 */
[----:B---3-5:R-:W-:Y:S01]  /*1e30*/  FSETP.NEU.AND P2, PT, R10, RZ, PT ;  /* 0x000000ff0a00720b */ /* 0x028fe20003f4d000 */
[----:B------:R-:W-:Y:S01]  /*1e40*/  IMAD.WIDE R18, R8, 0x100, RZ ;  /* 0x0000010008127825 */ /* 0x000fe200078e02ff */
[----:B------:R-:W-:Y:S01]  /*1e50*/  ISETP.GT.AND P1, PT, R12, RZ, PT ;  /* 0x000000ff0c00720c */ /* 0x000fe20003f24270 */
[----:B------:R-:W-:Y:S02]  /*1e60*/  BSSY B0, `(.L_x_25) ;  /* 0x0000921000007945 */ /* 0x000fe40003800000 */
[----:B------:R-:W-:Y:S01]  /*1e70*/  IMAD.SHL.U32 R13, R0, 0x2, RZ ;  /* 0x00000002000d7824 */ /* 0x000fe200078e00ff */
[----:B------:R-:W-:-:S04]  /*1e80*/  ISETP.GT.AND P4, PT, R11, RZ, P1 ;  /* 0x000000ff0b00720c */ /* 0x000fc80000f84270 */
[----:B------:R-:W-:Y:S01]  /*1e90*/  LOP3.LUT R161, R18, 0x6, R13, 0xf8, !PT ;  /* 0x0000000612a17812 */ /* 0x000fe200078ef80d */
[----:B0-----:R-:W-:-:S04]  /*1ea0*/  IMAD R8, R19, R14, RZ ;  /* 0x0000000e13087224 */ /* 0x001fc800078e02ff */
[----:B------:R-:W-:-:S04]  /*1eb0*/  IMAD.WIDE.U32 R156, R161, R14, R16 ;  /* 0x0000000ea19c7225 */ /* 0x000fc800078e0010 */
[----:B------:R-:W-:-:S04]  /*1ec0*/  IMAD R13, R161, R15, R8 ;  /* 0x0000000fa10d7224 */ /* 0x000fc800078e0208 */
[----:B------:R-:W-:Y:S01]  /*1ed0*/  IMAD.IADD R163, R157, 0x1, R13 ;  /* 0x000000019da37824 */ /* 0x000fe200078e020d */
[----:B------:R-:W-:Y:S06]  /*1ee0*/  @!P2 BRA `(.L_x_26) ;  /* 0x000000640054a947 */ /* 0x000fec0003800000 */
[----:B------:R-:W-:Y:S01]  /*1ef0*/  ULDC.64 UR8, c[0x0][0x6b8] ;  /* 0x0001ae0000087ab9 */ /* 0x000fe20000000a00 */
[----:B------:R-:W-:Y:S01]  /*1f00*/  ULDC.64 UR12, c[0x0][0x6b0] ;  /* 0x0001ac00000c7ab9 */ /* 0x000fe20000000a00 */
[----:B------:R-:W-:Y:S01]  /*1f10*/  IMAD R8, R20, UR8, RZ ;  /* 0x0000000814087c24 */ /* 0x000fe2000f8e02ff */
[----:B------:R-:W-:Y:S01]  /*1f20*/  ULDC.64 UR16, c[0x0][0x6a8] ;  /* 0x0001aa0000107ab9 */ /* 0x000fe20000000a00 */
[C---:B------:R-:W-:Y:S01]  /*1f30*/  IMAD.WIDE.U32 R20, R7.reuse, UR8, R152 ;  /* 0x0000000807147c25 */ /* 0x040fe2000f8e0098 */
[----:B------:R-:W0:Y:S01]  /*1f40*/  LDC.64 R154, c[0x0][0x6b0] ;  /* 0x0001ac00ff9a7b82 */ /* 0x000e220000000a00 */
[----:B------:R-:W-:Y:S02]  /*1f50*/  ULDC.64 UR10, c[0x0][0x6c0] ;  /* 0x0001b000000a7ab9 */ /* 0x000fe40000000a00 */
[----:B------:R-:W-:Y:S02]  /*1f60*/  IMAD R159, R7, UR9, R8 ;  /* 0x00000009079f7c24 */ /* 0x000fe4000f8e0208 */
[----:B------:R-:W-:-:S02]  /*1f70*/  IMAD R18, R19, UR12, RZ ;  /* 0x0000000c13127c24 */ /* 0x000fc4000f8e02ff */
[----:B------:R-:W-:Y:S02]  /*1f80*/  IMAD.IADD R21, R21, 0x1, R159 ;  /* 0x0000000115157824 */ /* 0x000fe400078e029f */
[C---:B------:R-:W-:Y:S02]  /*1f90*/  IMAD R157, R161.reuse, UR13, R18 ;  /* 0x0000000da19d7c24 */ /* 0x040fe4000f8e0212 */
[----:B------:R-:W-:-:S04]  /*1fa0*/  IMAD.WIDE.U32 R16, R161, UR12, R20 ;  /* 0x0000000ca1107c25 */ /* 0x000fc8000f8e0014 */
[----:B------:R-:W-:Y:S01]  /*1fb0*/  IMAD.IADD R13, R17, 0x1, R157 ;  /* 0x00000001110d7824 */ /* 0x000fe200078e029d */
[----:B------:R-:W-:-:S04]  /*1fc0*/  LEA R18, P2, R16, UR16, 0x2 ;  /* 0x0000001010127c11 */ /* 0x000fc8000f8410ff */
[----:B------:R-:W-:-:S05]  /*1fd0*/  LEA.HI.X R19, R16, UR17, R13, 0x2, P2 ;  /* 0x0000001110137c11 */ /* 0x000fca00090f140d */
[----:B------:R-:W2:Y:S01]  /*1fe0*/  @P4 LDG.E.LTC128B R13, desc[UR14][R18.64] ;  /* 0x0000000e120d4981 */ /* 0x000ea2000c1e1920 */
[C---:B------:R-:W-:Y:S01]  /*1ff0*/  IMAD.WIDE.U32 R22, R161.reuse, UR12, R152 ;  /* 0x0000000ca1167c25 */ /* 0x040fe2000f8e0098 */
[C---:B------:R-:W-:Y:S01]  /*2000*/  LEA R16, P2, R156.reuse, UR10, 0x2 ;  /* 0x0000000a9c107c11 */ /* 0x040fe2000f8410ff */
[----:B------:R-:W-:Y:S02]  /*2010*/  BSSY B1, `(.L_x_27) ;  /* 0x0000015000017945 */ /* 0x000fe40003800000 */
[----:B0-----:R-:W-:Y:S01]  /*2020*/  IMAD.WIDE.U32 R160, R161, UR12, R154 ;  /* 0x0000000ca1a07c25 */ /* 0x001fe2000f8e009a */
[----:B------:R-:W-:Y:S02]  /*2030*/  LEA.HI.X R17, R156, UR11, R163, 0x2, P2 ;  /* 0x0000000b9c117c11 */ /* 0x000fe400090f14a3 */
[----:B------:R-:W-:Y:S01]  /*2040*/  ISETP.GT.AND P2, PT, R12, 0x1, PT ;  /* 0x000000010c00780c */ /* 0x000fe20003f44270 */
[C---:B------:R-:W-:Y:S01]  /*2050*/  IMAD.IADD R165, R157.reuse, 0x1, R161 ;  /* 0x000000019da57824 */ /* 0x040fe200078e02a1 */
[----:B------:R-:W-:Y:S01]  /*2060*/  IADD3 R8, P5, R20, R160, RZ ;  /* 0x000000a014087210 */ /* 0x000fe20007fbe0ff */
[----:B------:R-:W-:-:S03]  /*2070*/  IMAD.IADD R23, R157, 0x1, R23 ;  /* 0x000000019d177824 */ /* 0x000fc600078e0217 */
[----:B------:R-:W-:Y:S01]  /*2080*/  LEA R20, P6, R8, UR16, 0x2 ;  /* 0x0000001008147c11 */ /* 0x000fe2000f8c10ff */
[----:B------:R-:W-:Y:S01]  /*2090*/  IMAD.X R21, R165, 0x1, R21, P5 ;  /* 0x00000001a5157824 */ /* 0x000fe200028e0615 */
[----:B------:R-:W-:-:S04]  /*20a0*/  ISETP.GT.AND P5, PT, R11, RZ, P2 ;  /* 0x000000ff0b00720c */ /* 0x000fc800017a4270 */
[----:B------:R-:W-:Y:S01]  /*20b0*/  LEA.HI.X R21, R8, UR17, R21, 0x2, P6 ;  /* 0x0000001108157c11 */ /* 0x000fe2000b0f1415 */
[----:B--2---:R-:W-:-:S04]  /*20c0*/  FMUL R155, R13, R10 ;  /* 0x0000000a0d9b7220 */ /* 0x004fc80000400000 */
[----:B------:R-:W-:Y:S01]  /*20d0*/  FFMA R163, R24, R9, R155 ;  /* 0x0000000918a37223 */ /* 0x000fe2000000009b */
[----:B------:R-:W-:-:S04]  /*20e0*/  IMAD.WIDE.U32 R154, R7, UR8, R22 ;  /* 0x00000008079a7c25 */ /* 0x000fc8000f8e0016 */
[----:B------:R-:W-:Y:S01]  /*20f0*/  IMAD.IADD R155, R159, 0x1, R155 ;  /* 0x000000019f9b7824 */ /* 0x000fe200078e029b */
[----:B------:R-:W-:Y:S01]  /*2100*/  LEA R156, P6, R154, UR16, 0x2 ;  /* 0x000000109a9c7c11 */ /* 0x000fe2000f8c10ff */
[----:B------:R0:W-:Y:S01]  /*2110*/  @P4 STG.E desc[UR14][R16.64], R163 ;  /* 0x000000a310004986 */ /* 0x0001e2000c10190e */
[----:B------:R-:W-:Y:S02]  /*2120*/  LEA R22, P4, R14, R16, 0x2 ;  /* 0x000000100e167211 */ /* 0x000fe400078810ff */
[----:B------:R-:W-:Y:S01]  /*2130*/  LEA.HI.X R157, R154, UR17, R155, 0x2, P6 ;  /* 0x000000119a9d7c11 */ /* 0x000fe2000b0f149b */
[----:B------:R-:W-:Y:S10]  /*2140*/  @!P5 BRA `(.L_x_28) ;  /* 0x000000000004d947 */ /* 0x000ff40003800000 */
[----:B------:R1:W5:Y:S02]  /*2150*/  LDG.E.LTC128B R13, desc[UR14][R20.64] ;  /* 0x0000000e140d7981 */ /* 0x000364000c1e1920 */
.L_x_28:
[----:B------:R-:W-:Y:S05]  /*2160*/  BSYNC B1 ;  /* 0x0000000000017941 */ /* 0x000fea0003800000 */
.L_x_27:
[----:B-----5:R-:W-:Y:S01]  /*2170*/  FMUL R8, R13, R10 ;  /* 0x0000000a0d087220 */ /* 0x020fe20000400000 */
[----:B------:R-:W-:Y:S01]  /*2180*/  LEA.HI.X R23, R14, R17, R15, 0x2, P4 ;  /* 0x000000110e177211 */ /* 0x000fe200020f140f */
[----:B------:R-:W-:Y:S01]  /*2190*/  BSSY B1, `(.L_x_29) ;  /* 0x0000008000017945 */ /* 0x000fe20003800000 */
[----:B------:R-:W-:Y:S01]  /*21a0*/  ISETP.GT.AND P1, PT, R11, 0x8, P1 ;  /* 0x000000080b00780c */ /* 0x000fe20000f24270 */
[----:B------:R-:W-:Y:S01]  /*21b0*/  FFMA R155, R25, R9, R8 ;  /* 0x00000009199b7223 */ /* 0x000fe20000000008 */
[----:B------:R-:W-:-:S04]  /*21c0*/  IADD3 R24, P6, R152, R160, RZ ;  /* 0x000000a098187210 */ /* 0x000fc80007fde0ff */
[----:B------:R2:W-:Y:S01]  /*21d0*/  @P5 STG.E desc[UR14][R22.64], R155 ;  /* 0x0000009b16005986 */ /* 0x0005e2000c10190e */
[----:B------:R-:W-:-:S06]  /*21e0*/  IMAD.X R25, R153, 0x1, R165, P6 ;  /* 0x0000000199197824 */ /* 0x000fcc00030e06a5 */
[----:B------:R-:W-:Y:S05]  /*21f0*/  @!P1 BRA `(.L_x_30) ;  /* 0x0000000000049947 */ /* 0x000fea0003800000 */
[----:B------:R3:W5:Y:S02]  /*2200*/  LDG.E.LTC128B R13, desc[UR14][R156.64+0x20] ;  /* 0x0000200e9c0d7981 */ /* 0x000764000c1e1920 */
.L_x_30:
[----:B------:R-:W-:Y:S05]  /*2210*/  BSYNC B1 ;  /* 0x0000000000017941 */ /* 0x000fea0003800000 */
.L_x_29:
[----:B-----5:R-:W-:Y:S01]  /*2220*/  FMUL R153, R13, R10 ;  /* 0x0000000a0d997220 */ /* 0x020fe20000400000 */
[----:B------:R-:W-:Y:S01]  /*2230*/  ISETP.GT.AND P2, PT, R11, 0x8, P2 ;  /* 0x000000080b00780c */ /* 0x000fe20001744270 */
[----:B------:R-:W-:Y:S01]  /*2240*/  IMAD.WIDE.U32 R24, R7, UR8, R24 ;  /* 0x0000000807187c25 */ /* 0x000fe2000f8e0018 */
[----:B------:R-:W-:-:S03]  /*2250*/  ISETP.GT.AND P4, PT, R12, 0x8, PT ;  /* 0x000000080c00780c */ /* 0x000fc60003f84270 */
[----:B--2---:R-:W-:Y:S01]  /*2260*/  FFMA R155, R26, R9, R153 ;  /* 0x000000091a9b7223 */ /* 0x004fe20000000099 */
[----:B------:R-:W-:Y:S01]  /*2270*/  USHF.L.U64.HI UR10, UR12, 0x5, UR13 ;  /* 0x000000050c0a7899 */ /* 0x000fe2000801020d */
[----:B------:R-:W-:Y:S01]  /*2280*/  IMAD.IADD R7, R159, 0x1, R25 ;  /* 0x000000019f077824 */ /* 0x000fe200078e0219 */
[C---:B------:R-:W-:Y:S01]  /*2290*/  LEA R152, P6, R24.reuse, UR16, 0x2 ;  /* 0x0000001018987c11 */ /* 0x040fe2000f8c10ff */
[----:B------:R-:W-:Y:S01]  /*22a0*/  USHF.L.U32 UR9, UR12, 0x5, URZ ;  /* 0x000000050c097899 */ /* 0x000fe2000800063f */
[----:B------:R2:W-:Y:S01]  /*22b0*/  @P1 STG.E desc[UR14][R16.64+0x20], R155 ;  /* 0x0000209b10001986 */ /* 0x0005e2000c10190e */
[----:B------:R-:W-:Y:S01]  /*22c0*/  BSSY B1, `(.L_x_31) ;  /* 0x0000005000017945 */ /* 0x000fe20003800000 */
[----:B------:R-:W-:Y:S02]  /*22d0*/  ISETP.GT.AND P5, PT, R11, RZ, P4 ;  /* 0x000000ff0b00720c */ /* 0x000fe400027a4270 */
[----:B------:R-:W-:Y:S01]  /*22e0*/  LEA.HI.X R153, R24, UR17, R7, 0x2, P6 ;  /* 0x0000001118997c11 */ /* 0x000fe2000b0f1407 */
[----:B------:R-:W-:Y:S10]  /*22f0*/  @!P2 BRA `(.L_x_32) ;  /* 0x000000000004a947 */ /* 0x000ff40003800000 */
[----:B------:R4:W5:Y:S02]  /*2300*/  LDG.E.LTC128B R13, desc[UR14][R152.64+0x20] ;  /* 0x0000200e980d7981 */ /* 0x000964000c1e1920 */
.L_x_32:
[----:B------:R-:W-:Y:S05]  /*2310*/  BSYNC B1 ;  /* 0x0000000000017941 */ /* 0x000fea0003800000 */
.L_x_31:
[----:B-----5:R-:W-:Y:S01]  /*2320*/  FMUL R8, R13, R10 ;  /* 0x0000000a0d087220 */ /* 0x020fe20000400000 */
[----:B----4-:R-:W-:Y:S01]  /*2330*/  IADD3 R152, P1, R18, UR9, RZ ;  /* 0x0000000912987c10 */ /* 0x010fe2000ff3e0ff */
[----:B---3--:R-:W-:Y:S02]  /*2340*/  IMAD.MOV.U32 R157, RZ, RZ, R13 ;  /* 0x000000ffff9d7224 */ /* 0x008fe400078e000d */
[----:B------:R-:W-:Y:S01]  /*2350*/  FFMA R25, R27, R9, R8 ;  /* 0x000000091b197223 */ /* 0x000fe20000000008 */
[----:B------:R-:W-:-:S04]  /*2360*/  IADD3.X R153, R19, UR10, RZ, P1, !PT ;  /* 0x0000000a13997c10 */ /* 0x000fc80008ffe4ff */
[----:B------:R3:W-:Y:S04]  /*2370*/  @P2 STG.E desc[UR14][R22.64+0x20], R25 ;  /* 0x0000201916002986 */ /* 0x0007e8000c10190e */
[----:B------:R-:W4:Y:S01]  /*2380*/  @P5 LDG.E.LTC128B R157, desc[UR14][R152.64] ;  /* 0x0000000e989d5981 */ /* 0x000f22000c1e1920 */
[C---:B------:R-:W-:Y:S01]  /*2390*/  IMAD.SHL.U32 R7, R14.reuse, 0x20, RZ ;  /* 0x000000200e077824 */ /* 0x040fe200078e00ff */
[----:B------:R-:W-:Y:S01]  /*23a0*/  SHF.L.U64.HI R8, R14, 0x5, R15 ;  /* 0x000000050e087819 */ /* 0x000fe2000001020f */
[----:B------:R-:W-:Y:S01]  /*23b0*/  BSSY B1, `(.L_x_33) ;  /* 0x000000c000017945 */ /* 0x000fe20003800000 */
[----:B------:R-:W-:Y:S02]  /*23c0*/  ISETP.GT.AND P1, PT, R12, 0x9, PT ;  /* 0x000000090c00780c */ /* 0x000fe40003f24270 */
[----:B------:R-:W-:-:S02]  /*23d0*/  IADD3 R26, P6, R7, R16, RZ ;  /* 0x00000010071a7210 */ /* 0x000fc40007fde0ff */
[----:B------:R-:W-:-:S03]  /*23e0*/  ISETP.GT.AND P2, PT, R11, RZ, P1 ;  /* 0x000000ff0b00720c */ /* 0x000fc60000f44270 */
[----:B------:R-:W-:Y:S01]  /*23f0*/  IMAD.X R27, R8, 0x1, R17, P6 ;  /* 0x00000001081b7824 */ /* 0x000fe200030e0611 */
[----:B------:R-:W-:-:S04]  /*2400*/  IADD3 R154, P6, R20, UR9, RZ ;  /* 0x00000009149a7c10 */ /* 0x000fc8000ffde0ff */
[----:B--2---:R-:W-:Y:S01]  /*2410*/  IADD3.X R155, R21, UR10, RZ, P6, !PT ;  /* 0x0000000a159b7c10 */ /* 0x004fe2000b7fe4ff */
[----:B----4-:R-:W-:-:S04]  /*2420*/  FMUL R13, R157, R10 ;  /* 0x0000000a9d0d7220 */ /* 0x010fc80000400000 */
[----:B------:R-:W-:-:S05]  /*2430*/  FFMA R13, R28, R9, R13 ;  /* 0x000000091c0d7223 */ /* 0x000fca000000000d */
[----:B------:R3:W-:Y:S01]  /*2440*/  @P5 STG.E desc[UR14][R26.64], R13 ;  /* 0x0000000d1a005986 */ /* 0x0007e2000c10190e */
[----:B------:R-:W-:Y:S05]  /*2450*/  @!P2 BRA `(.L_x_34) ;  /* 0x000000000004a947 */ /* 0x000fea0003800000 */
[----:B------:R2:W5:Y:S02]  /*2460*/  LDG.E.LTC128B R157, desc[UR14][R154.64] ;  /* 0x0000000e9a9d7981 */ /* 0x000564000c1e1920 */
.L_x_34:
[----:B------:R-:W-:Y:S05]  /*2470*/  BSYNC B1 ;  /* 0x0000000000017941 */ /* 0x000fea0003800000 */
.L_x_33:
[----:B------:R-:W-:Y:S01]  /*2480*/  UIADD3 UR7, UP0, UR9, 0x20, URZ ;  /* 0x0000002009077890 */ /* 0x000fe2000ff1e03f */
[----:B------:R-:W-:Y:S01]  /*2490*/  ISETP.GT.AND P4, PT, R11, 0x8, P4 ;  /* 0x000000080b00780c */ /* 0x000fe20002784270 */
[----:B-----5:R-:W-:Y:S01]  /*24a0*/  FMUL R14, R157, R10 ;  /* 0x0000000a9d0e7220 */ /* 0x020fe20000400000 */
[----:B------:R-:W-:Y:S01]  /*24b0*/  IADD3 R24, P5, R7, R22, RZ ;  /* 0x0000001607187210 */ /* 0x000fe20007fbe0ff */
[----:B------:R-:W-:Y:S02]  /*24c0*/  UIADD3.X UR8, URZ, UR10, URZ, UP0, !UPT ;  /* 0x0000000a3f087290 */ /* 0x000fe400087fe43f */
[----:B------:R-:W-:Y:S01]  /*24d0*/  IADD3 R18, P6, R18, UR7, RZ ;  /* 0x0000000712127c10 */ /* 0x000fe2000ffde0ff */
[----:B------:R-:W-:Y:S01]  /*24e0*/  FFMA R159, R29, R9, R14 ;  /* 0x000000091d9f7223 */ /* 0x000fe2000000000e */
[----:B---3--:R-:W-:Y:S02]  /*24f0*/  IMAD.X R25, R8, 0x1, R23, P5 ;  /* 0x0000000108197824 */ /* 0x008fe400028e0617 */
[----:B------:R-:W-:-:S03]  /*2500*/  IADD3.X R19, R19, UR8, RZ, P6, !PT ;  /* 0x0000000813137c10 */ /* 0x000fc6000b7fe4ff */
[----:B------:R3:W-:Y:S04]  /*2510*/  @P2 STG.E desc[UR14][R24.64], R159 ;  /* 0x0000009f18002986 */ /* 0x0007e8000c10190e */
[----:B------:R-:W4:Y:S01]  /*2520*/  @P4 LDG.E.LTC128B R157, desc[UR14][R18.64] ;  /* 0x0000000e129d4981 */ /* 0x000f22000c1e1920 */
[----:B------:R-:W-:Y:S01]  /*2530*/  IADD3 R14, P2, R7, 0x20, RZ ;  /* 0x00000020070e7810 */ /* 0x000fe20007f5e0ff */
[----:B------:R-:W-:Y:S01]  /*2540*/  BSSY B1, `(.L_x_35) ;  /* 0x000000e000017945 */ /* 0x000fe20003800000 */
[----:B------:R-:W-:Y:S02]  /*2550*/  ISETP.GT.AND P1, PT, R11, 0x8, P1 ;  /* 0x000000080b00780c */ /* 0x000fe40000f24270 */
[----:B0-----:R-:W-:Y:S01]  /*2560*/  IADD3 R16, P5, R14, R16, RZ ;  /* 0x000000100e107210 */ /* 0x001fe20007fbe0ff */
[----:B------:R-:W-:Y:S01]  /*2570*/  IMAD.X R13, RZ, RZ, R8, P2 ;  /* 0x000000ffff0d7224 */ /* 0x000fe200010e0608 */
[----:B-1----:R-:W-:-:S02]  /*2580*/  IADD3 R20, P6, R20, UR7, RZ ;  /* 0x0000000714147c10 */ /* 0x002fc4000ffde0ff */
[----:B------:R-:W-:Y:S01]  /*2590*/  ISETP.GT.AND P2, PT, R12, 0x10, PT ;  /* 0x000000100c00780c */ /* 0x000fe20003f44270 */
[----:B------:R-:W-:Y:S01]  /*25a0*/  IMAD.X R17, R13, 0x1, R17, P5 ;  /* 0x000000010d117824 */ /* 0x000fe200028e0611 */
[----:B------:R-:W-:Y:S02]  /*25b0*/  IADD3 R28, P5, R14, R22, RZ ;  /* 0x000000160e1c7210 */ /* 0x000fe40007fbe0ff */
[----:B------:R-:W-:Y:S01]  /*25c0*/  IADD3.X R21, R21, UR8, RZ, P6, !PT ;  /* 0x0000000815157c10 */ /* 0x000fe2000b7fe4ff */
[----:B----4-:R-:W-:-:S04]  /*25d0*/  FMUL R15, R157, R10 ;  /* 0x0000000a9d0f7220 */ /* 0x010fc80000400000 */
[----:B------:R-:W-:-:S05]  /*25e0*/  FFMA R15, R30, R9, R15 ;  /* 0x000000091e0f7223 */ /* 0x000fca000000000f */
[----:B------:R3:W-:Y:S01]  /*25f0*/  @P4 STG.E desc[UR14][R16.64], R15 ;  /* 0x0000000f10004986 */ /* 0x0007e2000c10190e */
[----:B------:R-:W-:Y:S05]  /*2600*/  @!P1 BRA `(.L_x_36) ;  /* 0x0000000000049947 */ /* 0x000fea0003800000 */
[----:B------:R0:W5:Y:S02]  /*2610*/  LDG.E.LTC128B R157, desc[UR14][R20.64] ;  /* 0x0000000e149d7981 */ /* 0x000164000c1e1920 */
.L_x_36:
[----:B------:R-:W-:Y:S05]  /*2620*/  BSYNC B1 ;  /* 0x0000000000017941 */ /* 0x000fea0003800000 */
.L_x_35:
[----:B---3-5:R-:W-:Y:S01]  /*2630*/  FMUL R16, R157, R10 ;  /* 0x0000000a9d107220 */ /* 0x028fe20000400000 */
[----:B------:R-:W-:Y:S01]  /*2640*/  IMAD.X R29, R13, 0x1, R23, P5 ;  /* 0x000000010d1d7824 */ /* 0x000fe200028e0617 */
[----:B------:R-:W-:Y:S01]  /*2650*/  ISETP.GT.AND P4, PT, R11, RZ, P2 ;  /* 0x000000ff0b00720c */ /* 0x000fe20001784270 */
[----:B------:R-:W-:Y:S01]  /*2660*/  BSSY B1, `(.L_x_37) ;  /* 0x0000008000017945 */ /* 0x000fe20003800000 */
[----:B------:R-:W-:Y:S01]  /*2670*/  FFMA R31, R31, R9, R16 ;  /* 0x000000091f1f7223 */ /* 0x000fe20000000010 */
[----:B------:R-:W-:Y:S02]  /*2680*/  IADD3 R22, P6, R152, UR9, RZ ;  /* 0x0000000998167c10 */ /* 0x000fe4000ffde0ff */
[----:B------:R-:W-:Y:S02]  /*2690*/  IADD3 R18, P5, R26, R7, RZ ;  /* 0x000000071a127210 */ /* 0x000fe40007fbe0ff */
[----:B------:R1:W-:Y:S01]  /*26a0*/  @P1 STG.E desc[UR14][R28.64], R31 ;  /* 0x0000001f1c001986 */ /* 0x0003e2000c10190e */
[----:B------:R-:W-:-:S05]  /*26b0*/  IADD3.X R23, R153, UR10, RZ, P6, !PT ;  /* 0x0000000a99177c10 */ /* 0x000fca000b7fe4ff */
[----:B------:R-:W-:Y:S05]  /*26c0*/  @!P4 BRA `(.L_x_38) ;  /* 0x000000000004c947 */ /* 0x000fea0003800000 */
[----:B------:R3:W5:Y:S02]  /*26d0*/  LDG.E.LTC128B R157, desc[UR14][R22.64] ;  /* 0x0000000e169d7981 */ /* 0x000764000c1e1920 */
.L_x_38:
[----:B------:R-:W-:Y:S05]  /*26e0*/  BSYNC B1 ;  /* 0x0000000000017941 */ /* 0x000fea0003800000 */
.L_x_37:
[----:B------:R-:W-:Y:S01]  /*26f0*/  ISETP.GT.AND P1, PT, R12, 0x11, PT ;  /* 0x000000110c00780c */ /* 0x000fe20003f24270 */
[----:B------:R-:W-:Y:S02]  /*2700*/  IMAD.X R19, R27, 0x1, R8, P5 ;  /* 0x000000011b137824 */ /* 0x000fe400028e0608 */
[----:B-----5:R-:W-:Y:S01]  /*2710*/  FMUL R15, R157, R10 ;  /* 0x0000000a9d0f7220 */ /* 0x020fe20000400000 */
[----:B------:R-:W-:Y:S01]  /*2720*/  BSSY B1, `(.L_x_39) ;  /* 0x0000009000017945 */ /* 0x000fe20003800000 */
[----:B------:R-:W-:Y:S02]  /*2730*/  ISETP.GT.AND P5, PT, R11, RZ, P1 ;  /* 0x000000ff0b00720c */ /* 0x000fe40000fa4270 */
[----:B------:R-:W-:Y:S01]  /*2740*/  FFMA R15, R32, R9, R15 ;  /* 0x00000009200f7223 */ /* 0x000fe2000000000f */
[----:B------:R-:W-:-:S04]  /*2750*/  IADD3 R16, P6, R24, R7, RZ ;  /* 0x0000000718107210 */ /* 0x000fc80007fde0ff */
[----:B------:R4:W-:Y:S01]  /*2760*/  @P4 STG.E desc[UR14][R18.64], R15 ;  /* 0x0000000f12004986 */ /* 0x0009e2000c10190e */
[----:B-1----:R-:W-:-:S04]  /*2770*/  IADD3 R28, P4, R154, UR9, RZ ;  /* 0x000000099a1c7c10 */ /* 0x002fc8000ff9e0ff */
[----:B------:R-:W-:Y:S01]  /*2780*/  IADD3.X R29, R155, UR10, RZ, P4, !PT ;  /* 0x0000000a9b1d7c10 */ /* 0x000fe2000a7fe4ff */
[----:B------:R-:W-:Y:S08]  /*2790*/  @!P5 BRA `(.L_x_40) ;  /* 0x000000000004d947 */ /* 0x000ff00003800000 */
[----:B------:R1:W5:Y:S02]  /*27a0*/  LDG.E.LTC128B R157, desc[UR14][R28.64] ;  /* 0x0000000e1c9d7981 */ /* 0x000364000c1e1920 */
.L_x_40:
[----:B------:R-:W-:Y:S05]  /*27b0*/  BSYNC B1 ;  /* 0x0000000000017941 */ /* 0x000fea0003800000 */
.L_x_39:
[----:B0----5:R-:W-:Y:S01]  /*27c0*/  FMUL R20, R157, R10 ;  /* 0x0000000a9d147220 */ /* 0x021fe20000400000 */
[----:B------:R-:W-:Y:S01]  /*27d0*/  IMAD.X R17, R25, 0x1, R8, P6 ;  /* 0x0000000119117824 */ /* 0x000fe200030e0608 */
[----:B------:R-:W-:Y:S01]  /*27e0*/  ISETP.GT.AND P4, PT, R11, 0x8, P2 ;  /* 0x000000080b00780c */ /* 0x000fe20001784270 */
[----:B------:R-:W-:Y:S01]  /*27f0*/  BSSY B1, `(.L_x_41) ;  /* 0x0000007000017945 */ /* 0x000fe20003800000 */
[----:B------:R-:W-:Y:S01]  /*2800*/  FFMA R33, R33, R9, R20 ;  /* 0x0000000921217223 */ /* 0x000fe20000000014 */
[----:B------:R-:W-:-:S04]  /*2810*/  IADD3 R20, P2, R152, UR7, RZ ;  /* 0x0000000798147c10 */ /* 0x000fc8000ff5e0ff */
[----:B------:R0:W-:Y:S01]  /*2820*/  @P5 STG.E desc[UR14][R16.64], R33 ;  /* 0x0000002110005986 */ /* 0x0001e2000c10190e */
[----:B------:R-:W-:-:S05]  /*2830*/  IADD3.X R21, R153, UR8, RZ, P2, !PT ;  /* 0x0000000899157c10 */ /* 0x000fca00097fe4ff */
[----:B------:R-:W-:Y:S05]  /*2840*/  @!P4 BRA `(.L_x_42) ;  /* 0x000000000004c947 */ /* 0x000fea0003800000 */
[----:B------:R0:W5:Y:S02]  /*2850*/  LDG.E.LTC128B R157, desc[UR14][R20.64] ;  /* 0x0000000e149d7981 */ /* 0x000164000c1e1920 */
.L_x_42:
[----:B------:R-:W-:Y:S05]  /*2860*/  BSYNC B1 ;  /* 0x0000000000017941 */ /* 0x000fea0003800000 */
.L_x_41:
[----:B0-----:R-:W-:Y:S01]  /*2870*/  IADD3 R20, P5, R14, R26, RZ ;  /* 0x0000001a0e147210 */ /* 0x001fe20007fbe0ff */
[----:B----45:R-:W-:Y:S01]  /*2880*/  FMUL R15, R157, R10 ;  /* 0x0000000a9d0f7220 */ /* 0x030fe20000400000 */
[----:B------:R-:W-:Y:S01]  /*2890*/  ISETP.GT.AND P1, PT, R11, 0x8, P1 ;  /* 0x000000080b00780c */ /* 0x000fe20000f24270 */
[----:B------:R-:W-:Y:S01]  /*28a0*/  BSSY B1, `(.L_x_43) ;  /* 0x000000a000017945 */ /* 0x000fe20003800000 */
[----:B------:R-:W-:Y:S01]  /*28b0*/  IADD3 R26, P6, R154, UR7, RZ ;  /* 0x000000079a1a7c10 */ /* 0x000fe2000ffde0ff */
[----:B------:R-:W-:Y:S01]  /*28c0*/  FFMA R15, R34, R9, R15 ;  /* 0x00000009220f7223 */ /* 0x000fe2000000000f */
[----:B------:R-:W-:Y:S01]  /*28d0*/  IMAD.X R21, R13, 0x1, R27, P5 ;  /* 0x000000010d157824 */ /* 0x000fe200028e061b */
[----:B------:R-:W-:Y:S02]  /*28e0*/  ISETP.GT.AND P2, PT, R12, 0x18, PT ;  /* 0x000000180c00780c */ /* 0x000fe40003f44270 */
[----:B------:R-:W-:Y:S02]  /*28f0*/  IADD3 R30, P5, R14, R24, RZ ;  /* 0x000000180e1e7210 */ /* 0x000fe40007fbe0ff */
[----:B------:R0:W-:Y:S01]  /*2900*/  @P4 STG.E desc[UR14][R20.64], R15 ;  /* 0x0000000f14004986 */ /* 0x0001e2000c10190e */
[----:B------:R-:W-:-:S03]  /*2910*/  IADD3.X R27, R155, UR8, RZ, P6, !PT ;  /* 0x000000089b1b7c10 */ /* 0x000fc6000b7fe4ff */
[----:B------:R-:W-:Y:S07]  /*2920*/  @!P1 BRA `(.L_x_44) ;  /* 0x0000000000049947 */ /* 0x000fee0003800000 */
[----:B------:R4:W5:Y:S02]  /*2930*/  LDG.E.LTC128B R157, desc[UR14][R26.64] ;  /* 0x0000000e1a9d7981 */ /* 0x000964000c1e1920 */
.L_x_44:
[----:B------:R-:W-:Y:S05]  /*2940*/  BSYNC B1 ;  /* 0x0000000000017941 */ /* 0x000fea0003800000 */
.L_x_43:
[----:B0----5:R-:W-:Y:S01]  /*2950*/  FMUL R20, R157, R10 ;  /* 0x0000000a9d147220 */ /* 0x021fe20000400000 */
[----:B------:R-:W-:Y:S01]  /*2960*/  IMAD.X R31, R13, 0x1, R25, P5 ;  /* 0x000000010d1f7824 */ /* 0x000fe200028e0619 */
[----:B------:R-:W-:Y:S01]  /*2970*/  ISETP.GT.AND P4, PT, R11, RZ, P2 ;  /* 0x000000ff0b00720c */ /* 0x000fe20001784270 */
[----:B------:R-:W-:Y:S01]  /*2980*/  BSSY B1, `(.L_x_45) ;  /* 0x0000008000017945 */ /* 0x000fe20003800000 */
[----:B------:R-:W-:Y:S01]  /*2990*/  FFMA R35, R35, R9, R20 ;  /* 0x0000000923237223 */ /* 0x000fe20000000014 */
[----:B------:R-:W-:Y:S02]  /*29a0*/  IADD3 R24, P6, R22, UR9, RZ ;  /* 0x0000000916187c10 */ /* 0x000fe4000ffde0ff */
[----:B----4-:R-:W-:Y:S02]  /*29b0*/  IADD3 R26, P5, R18, R7, RZ ;  /* 0x00000007121a7210 */ /* 0x010fe40007fbe0ff */
[----:B------:R0:W-:Y:S01]  /*29c0*/  @P1 STG.E desc[UR14][R30.64], R35 ;  /* 0x000000231e001986 */ /* 0x0001e2000c10190e */
[----:B------:R-:W-:-:S05]  /*29d0*/  IADD3.X R25, R23, UR10, RZ, P6, !PT ;  /* 0x0000000a17197c10 */ /* 0x000fca000b7fe4ff */
[----:B------:R-:W-:Y:S05]  /*29e0*/  @!P4 BRA `(.L_x_46) ;  /* 0x000000000004c947 */ /* 0x000fea0003800000 */
[----:B------:R4:W5:Y:S02]  /*29f0*/  LDG.E.LTC128B R157, desc[UR14][R24.64] ;  /* 0x0000000e189d7981 */ /* 0x000964000c1e1920 */
.L_x_46:
[----:B------:R-:W-:Y:S05]  /*2a00*/  BSYNC B1 ;  /* 0x0000000000017941 */ /* 0x000fea0003800000 */
.L_x_45:
        /* <DEDUP_REMOVED lines=8> */
[----:B0-----:R-:W-:-:S04]  /*2a90*/  IADD3 R30, P4, R28, UR9, RZ ;  /* 0x000000091c1e7c10 */ /* 0x001fc8000ff9e0ff */
[----:B------:R-:W-:Y:S01]  /*2aa0*/  IADD3.X R31, R29, UR10, RZ, P4, !PT ;  /* 0x0000000a1d1f7c10 */ /* 0x000fe2000a7fe4ff */
[----:B------:R-:W-:Y:S08]  /*2ab0*/  @!P5 BRA `(.L_x_48) ;  /* 0x000000000004d947 */ /* 0x000ff00003800000 */
[----:B------:R0:W5:Y:S02]  /*2ac0*/  LDG.E.LTC128B R157, desc[UR14][R30.64] ;  /* 0x0000000e1e9d7981 */ /* 0x000164000c1e1920 */
.L_x_48:
[----:B------:R-:W-:Y:S05]  /*2ad0*/  BSYNC B1 ;  /* 0x0000000000017941 */ /* 0x000fea0003800000 */
.L_x_47:
[----:B-----5:R-:W-:Y:S01]  /*2ae0*/  FMUL R32, R157, R10 ;  /* 0x0000000a9d207220 */ /* 0x020fe20000400000 */
[----:B------:R-:W-:Y:S01]  /*2af0*/  IMAD.X R21, R17, 0x1, R8, P6 ;  /* 0x0000000111157824 */ /* 0x000fe200030e0608 */
[----:B------:R-:W-:Y:S01]  /*2b00*/  ISETP.GT.AND P4, PT, R11, 0x8, P2 ;  /* 0x000000080b00780c */ /* 0x000fe20001784270 */
[----:B------:R-:W-:Y:S01]  /*2b10*/  BSSY B1, `(.L_x_49) ;  /* 0x0000007000017945 */ /* 0x000fe20003800000 */
[----:B------:R-:W-:Y:S01]  /*2b20*/  FFMA R37, R37, R9, R32 ;  /* 0x0000000925257223 */ /* 0x000fe20000000020 */
[----:B---3--:R-:W-:-:S04]  /*2b30*/  IADD3 R22, P2, R22, UR7, RZ ;  /* 0x0000000716167c10 */ /* 0x008fc8000ff5e0ff */
[----:B------:R3:W-:Y:S01]  /*2b40*/  @P5 STG.E desc[UR14][R20.64], R37 ;  /* 0x0000002514005986 */ /* 0x0007e2000c10190e */
[----:B------:R-:W-:-:S05]  /*2b50*/  IADD3.X R23, R23, UR8, RZ, P2, !PT ;  /* 0x0000000817177c10 */ /* 0x000fca00097fe4ff */
[----:B------:R-:W-:Y:S05]  /*2b60*/  @!P4 BRA `(.L_x_50) ;  /* 0x000000000004c947 */ /* 0x000fea0003800000 */
[----:B------:R0:W5:Y:S02]  /*2b70*/  LDG.E.LTC128B R157, desc[UR14][R22.64] ;  /* 0x0000000e169d7981 */ /* 0x000164000c1e1920 */
.L_x_50:
[----:B------:R-:W-:Y:S05]  /*2b80*/  BSYNC B1 ;  /* 0x0000000000017941 */ /* 0x000fea0003800000 */
.L_x_49:
[----:B------:R-:W-:Y:S01]  /*2b90*/  IADD3 R18, P5, R18, R14, RZ ;  /* 0x0000000e12127210 */ /* 0x000fe20007fbe0ff */
[----:B-1---5:R-:W-:Y:S01]  /*2ba0*/  FMUL R15, R157, R10 ;  /* 0x0000000a9d0f7220 */ /* 0x022fe20000400000 */
[----:B------:R-:W-:Y:S01]  /*2bb0*/  ISETP.GT.AND P1, PT, R11, 0x8, P1 ;  /* 0x000000080b00780c */ /* 0x000fe20000f24270 */
[----:B------:R-:W-:Y:S01]  /*2bc0*/  BSSY B1, `(.L_x_51) ;  /* 0x000000a000017945 */ /* 0x000fe20003800000 */
[----:B0-----:R-:W-:Y:S01]  /*2bd0*/  IADD3 R22, P6, R28, UR7, RZ ;  /* 0x000000071c167c10 */ /* 0x001fe2000ffde0ff */
        /* <DEDUP_REMOVED lines=8> */
.L_x_52:
[----:B------:R-:W-:Y:S05]  /*2c60*/  BSYNC B1 ;  /* 0x0000000000017941 */ /* 0x000fea0003800000 */
.L_x_51:
[----:B-----5:R-:W-:Y:S01]  /*2c70*/  FMUL R16, R157, R10 ;  /* 0x0000000a9d107220 */ /* 0x020fe20000400000 */
[----:B------:R-:W-:Y:S01]  /*2c80*/  IMAD.X R33, R17, 0x1, R13, P5 ;  /* 0x0000000111217824 */ /* 0x000fe200028e060d */
[----:B------:R-:W-:Y:S01]  /*2c90*/  ISETP.GT.AND P4, PT, R11, RZ, P2 ;  /* 0x000000ff0b00720c */ /* 0x000fe20001784270 */
[----:B------:R-:W-:Y:S01]  /*2ca0*/  BSSY B1, `(.L_x_53) ;  /* 0x0000008000017945 */ /* 0x000fe20003800000 */
[----:B------:R-:W-:Y:S01]  /*2cb0*/  FFMA R39, R39, R9, R16 ;  /* 0x0000000927277223 */ /* 0x000fe20000000010 */
[----:B------:R-:W-:Y:S02]  /*2cc0*/  IADD3 R16, P6, R24, UR9, RZ ;  /* 0x0000000918107c10 */ /* 0x000fe4000ffde0ff */
[----:B0-----:R-:W-:Y:S02]  /*2cd0*/  IADD3 R18, P5, R26, R7, RZ ;  /* 0x000000071a127210 */ /* 0x001fe40007fbe0ff */
[----:B------:R0:W-:Y:S01]  /*2ce0*/  @P1 STG.E desc[UR14][R32.64], R39 ;  /* 0x0000002720001986 */ /* 0x0001e2000c10190e */
[----:B------:R-:W-:-:S05]  /*2cf0*/  IADD3.X R17, R25, UR10, RZ, P6, !PT ;  /* 0x0000000a19117c10 */ /* 0x000fca000b7fe4ff */
[----:B------:R-:W-:Y:S05]  /*2d00*/  @!P4 BRA `(.L_x_54) ;  /* 0x000000000004c947 */ /* 0x000fea0003800000 */
[----:B------:R0:W5:Y:S02]  /*2d10*/  LDG.E.LTC128B R157, desc[UR14][R16.64] ;  /* 0x0000000e109d7981 */ /* 0x000164000c1e1920 */
.L_x_54:
[----:B------:R-:W-:Y:S05]  /*2d20*/  BSYNC B1 ;  /* 0x0000000000017941 */ /* 0x000fea0003800000 */
.L_x_53:
        /* <DEDUP_REMOVED lines=12> */
.L_x_56:
[----:B------:R-:W-:Y:S05]  /*2df0*/  BSYNC B1 ;  /* 0x0000000000017941 */ /* 0x000fea0003800000 */
.L_x_55:
[----:B0----5:R-:W-:Y:S01]  /*2e00*/  FMUL R32, R157, R10 ;  /* 0x0000000a9d207220 */ /* 0x021fe20000400000 */
[----:B------:R-:W-:Y:S01]  /*2e10*/  IMAD.X R29, R21, 0x1, R8, P6 ;  /* 0x00000001151d7824 */ /* 0x000fe200030e0608 */
[----:B------:R-:W-:Y:S01]  /*2e20*/  ISETP.GT.AND P4, PT, R11, 0x8, P2 ;  /* 0x000000080b00780c */ /* 0x000fe20001784270 */
[----:B------:R-:W-:Y:S01]  /*2e30*/  BSSY B1, `(.L_x_57) ;  /* 0x0000007000017945 */ /* 0x000fe20003800000 */
[----:B------:R-:W-:Y:S01]  /*2e40*/  FFMA R41, R41, R9, R32 ;  /* 0x0000000929297223 */ /* 0x000fe20000000020 */
[----:B----4-:R-:W-:-:S04]  /*2e50*/  IADD3 R24, P2, R24, UR7, RZ ;  /* 0x0000000718187c10 */ /* 0x010fc8000ff5e0ff */
[----:B------:R0:W-:Y:S01]  /*2e60*/  @P5 STG.E desc[UR14][R28.64], R41 ;  /* 0x000000291c005986 */ /* 0x0001e2000c10190e */
[----:B------:R-:W-:-:S05]  /*2e70*/  IADD3.X R25, R25, UR8, RZ, P2, !PT ;  /* 0x0000000819197c10 */ /* 0x000fca00097fe4ff */
[----:B------:R-:W-:Y:S05]  /*2e80*/  @!P4 BRA `(.L_x_58) ;  /* 0x000000000004c947 */ /* 0x000fea0003800000 */
[----:B------:R4:W5:Y:S02]  /*2e90*/  LDG.E.LTC128B R157, desc[UR14][R24.64] ;  /* 0x0000000e189d7981 */ /* 0x000964000c1e1920 */
.L_x_58:
[----:B------:R-:W-:Y:S05]  /*2ea0*/  BSYNC B1 ;  /* 0x0000000000017941 */ /* 0x000fea0003800000 */
.L_x_57:
[----:B----4-:R-:W-:Y:S01]  /*2eb0*/  IADD3 R24, P5, R26, R14, RZ ;  /* 0x0000000e1a187210 */ /* 0x010fe20007fbe0ff */
[----:B-----5:R-:W-:Y:S01]  /*2ec0*/  FMUL R15, R157, R10 ;  /* 0x0000000a9d0f7220 */ /* 0x020fe20000400000 */
        /* <DEDUP_REMOVED lines=11> */
.L_x_60:
[----:B------:R-:W-:Y:S05]  /*2f80*/  BSYNC B1 ;  /* 0x0000000000017941 */ /* 0x000fea0003800000 */
.L_x_59:
[----:B---3-5:R-:W-:Y:S01]  /*2f90*/  FMUL R20, R157, R10 ;  /* 0x0000000a9d147220 */ /* 0x028fe20000400000 */
        /* <DEDUP_REMOVED lines=10> */
.L_x_62:
[----:B------:R-:W-:Y:S05]  /*3040*/  BSYNC B1 ;  /* 0x0000000000017941 */ /* 0x000fea0003800000 */
.L_x_61:
        /* <DEDUP_REMOVED lines=12> */
.L_x_64:
[----:B------:R-:W-:Y:S05]  /*3110*/  BSYNC B1 ;  /* 0x0000000000017941 */ /* 0x000fea0003800000 */
.L_x_63:
[----:B---3-5:R-:W-:Y:S01]  /*3120*/  FMUL R32, R157, R10 ;  /* 0x0000000a9d207220 */ /* 0x028fe20000400000 */
        /* <DEDUP_REMOVED lines=9> */
.L_x_66:
[----:B------:R-:W-:Y:S05]  /*31c0*/  BSYNC B1 ;  /* 0x0000000000017941 */ /* 0x000fea0003800000 */
.L_x_65:
[----:B0-----:R-:W-:Y:S01]  /*31d0*/  IADD3 R16, P5, R18, R14, RZ ;  /* 0x0000000e12107210 */ /* 0x001fe20007fbe0ff */
[----:B-1---5:R-:W-:Y:S01]  /*31e0*/  FMUL R15, R157, R10 ;  /* 0x0000000a9d0f7220 */ /* 0x022fe20000400000 */
        /* <DEDUP_REMOVED lines=11> */
.L_x_68:
[----:B------:R-:W-:Y:S05]  /*32a0*/  BSYNC B1 ;  /* 0x0000000000017941 */ /* 0x000fea0003800000 */
.L_x_67:
[----:B0----5:R-:W-:Y:S01]  /*32b0*/  FMUL R16, R157, R10 ;  /* 0x0000000a9d107220 */ /* 0x021fe20000400000 */
[----:B------:R-:W-:Y:S01]  /*32c0*/  IMAD.X R33, R29, 0x1, R13, P5 ;  /* 0x000000011d217824 */ /* 0x000fe200028e060d */
[----:B------:R-:W-:Y:S01]  /*32d0*/  ISETP.GT.AND P4, PT, R11, RZ, P2 ;  /* 0x000000ff0b00720c */ /* 0x000fe20001784270 */
[----:B------:R-:W-:Y:S01]  /*32e0*/  BSSY B1, `(.L_x_69) ;  /* 0x0000008000017945 */ /* 0x000fe20003800000 */
[----:B------:R-:W-:Y:S01]  /*32f0*/  FFMA R47, R47, R9, R16 ;  /* 0x000000092f2f7223 */ /* 0x000fe20000000010 */
[----:B------:R-:W-:Y:S02]  /*3300*/  IADD3 R16, P6, R20, UR9, RZ ;  /* 0x0000000914107c10 */ /* 0x000fe4000ffde0ff */
[----:B-1----:R-:W-:Y:S02]  /*3310*/  IADD3 R18, P5, R24, R7, RZ ;  /* 0x0000000718127210 */ /* 0x002fe40007fbe0ff */
[----:B------:R0:W-:Y:S01]  /*3320*/  @P1 STG.E desc[UR14][R32.64], R47 ;  /* 0x0000002f20001986 */ /* 0x0001e2000c10190e */
[----:B------:R-:W-:-:S05]  /*3330*/  IADD3.X R17, R21, UR10, RZ, P6, !PT ;  /* 0x0000000a15117c10 */ /* 0x000fca000b7fe4ff */
[----:B------:R-:W-:Y:S05]  /*3340*/  @!P4 BRA `(.L_x_70) ;  /* 0x000000000004c947 */ /* 0x000fea0003800000 */
[----:B------:R1:W5:Y:S02]  /*3350*/  LDG.E.LTC128B R157, desc[UR14][R16.64] ;  /* 0x0000000e109d7981 */ /* 0x000364000c1e1920 */
.L_x_70:
[----:B------:R-:W-:Y:S05]  /*3360*/  BSYNC B1 ;  /* 0x0000000000017941 */ /* 0x000fea0003800000 */
.L_x_69:
        /* <DEDUP_REMOVED lines=8> */
[----:B------:R-:W-:-:S04]  /*33f0*/  IADD3 R22, P4, R26, UR9, RZ ;  /* 0x000000091a167c10 */ /* 0x000fc8000ff9e0ff */
[----:B------:R-:W-:Y:S01]  /*3400*/  IADD3.X R23, R27, UR10, RZ, P4, !PT ;  /* 0x0000000a1b177c10 */ /* 0x000fe2000a7fe4ff */
[----:B------:R-:W-:Y:S08]  /*3410*/  @!P5 BRA `(.L_x_72) ;  /* 0x000000000004d947 */ /* 0x000ff00003800000 */
[----:B------:R0:W5:Y:S02]  /*3420*/  LDG.E.LTC128B R157, desc[UR14][R22.64] ;  /* 0x0000000e169d7981 */ /* 0x000164000c1e1920 */
.L_x_72:
[----:B------:R-:W-:Y:S05]  /*3430*/  BSYNC B1 ;  /* 0x0000000000017941 */ /* 0x000fea0003800000 */
.L_x_71:
        /* <DEDUP_REMOVED lines=10> */
.L_x_74:
[----:B------:R-:W-:Y:S05]  /*34e0*/  BSYNC B1 ;  /* 0x0000000000017941 */ /* 0x000fea0003800000 */
.L_x_73:
        /* <DEDUP_REMOVED lines=13> */
.L_x_76:
[----:B------:R-:W-:Y:S05]  /*35c0*/  BSYNC B1 ;  /* 0x0000000000017941 */ /* 0x000fea0003800000 */
.L_x_75:
[----:B----45:R-:W-:Y:S01]  /*35d0*/  FMUL R20, R157, R10 ;  /* 0x0000000a9d147220 */ /* 0x030fe20000400000 */
        /* <DEDUP_REMOVED lines=10> */
.L_x_78:
[----:B------:R-:W-:Y:S05]  /*3680*/  BSYNC B1 ;  /* 0x0000000000017941 */ /* 0x000fea0003800000 */
.L_x_77:
[----:B------:R-:W-:Y:S01]  /*3690*/  ISETP.GT.AND P1, PT, R12, 0x39, PT ;  /* 0x000000390c00780c */ /* 0x000fe20003f24270 */
[----:B------:R-:W-:Y:S02]  /*36a0*/  IMAD.X R25, R19, 0x1, R8, P5 ;  /* 0x0000000113197824 */ /* 0x000fe400028e0608 */
[----:B-----5:R-:W-:Y:S01]  /*36b0*/  FMUL R15, R157, R10 ;  /* 0x0000000a9d0f7220 */ /* 0x020fe20000400000 */
[----:B------:R-:W-:Y:S01]  /*36c0*/  BSSY B1, `(.L_x_79) ;  /* 0x0000009000017945 */ /* 0x000fe20003800000 */
[----:B------:R-:W-:Y:S02]  /*36d0*/  ISETP.GT.AND P5, PT, R11, RZ, P1 ;  /* 0x000000ff0b00720c */ /* 0x000fe40000fa4270 */
[----:B------:R-:W-:Y:S01]  /*36e0*/  FFMA R15, R52, R9, R15 ;  /* 0x00000009340f7223 */ /* 0x000fe2000000000f */
[----:B---3--:R-:W-:-:S04]  /*36f0*/  IADD3 R30, P6, R28, R7, RZ ;  /* 0x000000071c1e7210 */ /* 0x008fc80007fde0ff */
[----:B------:R3:W-:Y:S01]  /*3700*/  @P4 STG.E desc[UR14][R24.64], R15 ;  /* 0x0000000f18004986 */ /* 0x0007e2000c10190e */
[----:B------:R-:W-:-:S04]  /*3710*/  IADD3 R26, P4, R22, UR9, RZ ;  /* 0x00000009161a7c10 */ /* 0x000fc8000ff9e0ff */
[----:B------:R-:W-:Y:S01]  /*3720*/  IADD3.X R27, R23, UR10, RZ, P4, !PT ;  /* 0x0000000a171b7c10 */ /* 0x000fe2000a7fe4ff */
[----:B------:R-:W-:Y:S08]  /*3730*/  @!P5 BRA `(.L_x_80) ;  /* 0x000000000004d947 */ /* 0x000ff00003800000 */
[----:B------:R0:W5:Y:S02]  /*3740*/  LDG.E.LTC128B R157, desc[UR14][R26.64] ;  /* 0x0000000e1a9d7981 */ /* 0x000164000c1e1920 */
.L_x_80:
[----:B------:R-:W-:Y:S05]  /*3750*/  BSYNC B1 ;  /* 0x0000000000017941 */ /* 0x000fea0003800000 */
.L_x_79:
[----:B0----5:R-:W-:Y:S01]  /*3760*/  FMUL R32, R157, R10 ;  /* 0x0000000a9d207220 */ /* 0x021fe20000400000 */
[----:B------:R-:W-:Y:S01]  /*3770*/  IMAD.X R31, R29, 0x1, R8, P6 ;  /* 0x000000011d1f7824 */ /* 0x000fe200030e0608 */
[----:B------:R-:W-:Y:S01]  /*3780*/  ISETP.GT.AND P4, PT, R11, 0x8, P2 ;  /* 0x000000080b00780c */ /* 0x000fe20001784270 */
[----:B------:R-:W-:Y:S01]  /*3790*/  BSSY B1, `(.L_x_81) ;  /* 0x0000007000017945 */ /* 0x000fe20003800000 */
[----:B------:R-:W-:Y:S01]  /*37a0*/  FFMA R53, R53, R9, R32 ;  /* 0x0000000935357223 */ /* 0x000fe20000000020 */
[----:B-1----:R-:W-:-:S04]  /*37b0*/  IADD3 R16, P2, R16, UR7, RZ ;  /* 0x0000000710107c10 */ /* 0x002fc8000ff5e0ff */
[----:B------:R0:W-:Y:S01]  /*37c0*/  @P5 STG.E desc[UR14][R30.64], R53 ;  /* 0x000000351e005986 */ /* 0x0001e2000c10190e */
[----:B------:R-:W-:-:S05]  /*37d0*/  IADD3.X R17, R17, UR8, RZ, P2, !PT ;  /* 0x0000000811117c10 */ /* 0x000fca00097fe4ff */
[----:B------:R-:W-:Y:S05]  /*37e0*/  @!P4 BRA `(.L_x_82) ;  /* 0x000000000004c947 */ /* 0x000fea0003800000 */
[----:B------:R1:W5:Y:S02]  /*37f0*/  LDG.E.LTC128B R157, desc[UR14][R16.64] ;  /* 0x0000000e109d7981 */ /* 0x000364000c1e1920 */
.L_x_82:
[----:B------:R-:W-:Y:S05]  /*3800*/  BSYNC B1 ;  /* 0x0000000000017941 */ /* 0x000fea0003800000 */
.L_x_81:
[----:B-1----:R-:W-:Y:S01]  /*3810*/  IADD3 R16, P5, R18, R14, RZ ;  /* 0x0000000e12107210 */ /* 0x002fe20007fbe0ff */
[----:B---3-5:R-:W-:Y:S01]  /*3820*/  FMUL R15, R157, R10 ;  /* 0x0000000a9d0f7220 */ /* 0x028fe20000400000 */
        /* <DEDUP_REMOVED lines=11> */
.L_x_84:
[----:B------:R-:W-:Y:S05]  /*38e0*/  BSYNC B1 ;  /* 0x0000000000017941 */ /* 0x000fea0003800000 */
.L_x_83:
[----:B-1---5:R-:W-:Y:S01]  /*38f0*/  FMUL R16, R157, R10 ;  /* 0x0000000a9d107220 */ /* 0x022fe20000400000 */
[----:B------:R-:W-:Y:S01]  /*3900*/  IMAD.X R33, R29, 0x1, R13, P5 ;  /* 0x000000011d217824 */ /* 0x000fe200028e060d */
[----:B------:R-:W-:Y:S01]  /*3910*/  ISETP.GT.AND P4, PT, R11, RZ, P2 ;  /* 0x000000ff0b00720c */ /* 0x000fe20001784270 */
[----:B------:R-:W-:Y:S01]  /*3920*/  BSSY B1, `(.L_x_85) ;  /* 0x0000008000017945 */ /* 0x000fe20003800000 */
[----:B------:R-:W-:Y:S01]  /*3930*/  FFMA R55, R55, R9, R16 ;  /* 0x0000000937377223 */ /* 0x000fe20000000010 */
[----:B------:R-:W-:Y:S02]  /*3940*/  IADD3 R16, P6, R20, UR9, RZ ;  /* 0x0000000914107c10 */ /* 0x000fe4000ffde0ff */
[----:B---3--:R-:W-:Y:S02]  /*3950*/  IADD3 R18, P5, R24, R7, RZ ;  /* 0x0000000718127210 */ /* 0x008fe40007fbe0ff */
[----:B------:R1:W-:Y:S01]  /*3960*/  @P1 STG.E desc[UR14][R32.64], R55 ;  /* 0x0000003720001986 */ /* 0x0003e2000c10190e */
[----:B------:R-:W-:-:S05]  /*3970*/  IADD3.X R17, R21, UR10, RZ, P6, !PT ;  /* 0x0000000a15117c10 */ /* 0x000fca000b7fe4ff */
[----:B------:R-:W-:Y:S05]  /*3980*/  @!P4 BRA `(.L_x_86) ;  /* 0x000000000004c947 */ /* 0x000fea0003800000 */
[----:B------:R3:W5:Y:S02]  /*3990*/  LDG.E.LTC128B R157, desc[UR14][R16.64] ;  /* 0x0000000e109d7981 */ /* 0x000764000c1e1920 */
.L_x_86:
[----:B------:R-:W-:Y:S05]  /*39a0*/  BSYNC B1 ;  /* 0x0000000000017941 */ /* 0x000fea0003800000 */
.L_x_85:
        /* <DEDUP_REMOVED lines=12> */
.L_x_88:
[----:B------:R-:W-:Y:S05]  /*3a70*/  BSYNC B1 ;  /* 0x0000000000017941 */ /* 0x000fea0003800000 */
.L_x_87:
[----:B-1---5:R-:W-:Y:S01]  /*3a80*/  FMUL R32, R157, R10 ;  /* 0x0000000a9d207220 */ /* 0x022fe20000400000 */
        /* <DEDUP_REMOVED lines=9> */
.L_x_90:
[----:B------:R-:W-:Y:S05]  /*3b20*/  BSYNC B1 ;  /* 0x0000000000017941 */ /* 0x000fea0003800000 */
.L_x_89:
[----:B----4-:R-:W-:Y:S01]  /*3b30*/  IADD3 R20, P5, R24, R14, RZ ;  /* 0x0000000e18147210 */ /* 0x010fe20007fbe0ff */
[----:B0----5:R-:W-:Y:S01]  /*3b40*/  FMUL R15, R157, R10 ;  /* 0x0000000a9d0f7220 */ /* 0x021fe20000400000 */
        /* <DEDUP_REMOVED lines=11> */
.L_x_92:
[----:B------:R-:W-:Y:S05]  /*3c00*/  BSYNC B1 ;  /* 0x0000000000017941 */ /* 0x000fea0003800000 */
.L_x_91:
        /* <DEDUP_REMOVED lines=11> */
.L_x_94:
[----:B------:R-:W-:Y:S05]  /*3cc0*/  BSYNC B1 ;  /* 0x0000000000017941 */ /* 0x000fea0003800000 */
.L_x_93:
        /* <DEDUP_REMOVED lines=12> */
.L_x_96:
[----:B------:R-:W-:Y:S05]  /*3d90*/  BSYNC B1 ;  /* 0x0000000000017941 */ /* 0x000fea0003800000 */
.L_x_95:
[----:B0----5:R-:W-:Y:S01]  /*3da0*/  FMUL R32, R157, R10 ;  /* 0x0000000a9d207220 */ /* 0x021fe20000400000 */
        /* <DEDUP_REMOVED lines=9> */
.L_x_98:
[----:B------:R-:W-:Y:S05]  /*3e40*/  BSYNC B1 ;  /* 0x0000000000017941 */ /* 0x000fea0003800000 */
.L_x_97:
[----:B---3--:R-:W-:Y:S01]  /*3e50*/  IADD3 R16, P5, R18, R14, RZ ;  /* 0x0000000e12107210 */ /* 0x008fe20007fbe0ff */
        /* <DEDUP_REMOVED lines=12> */
.L_x_100:
[----:B------:R-:W-:Y:S05]  /*3f20*/  BSYNC B1 ;  /* 0x0000000000017941 */ /* 0x000fea0003800000 */
.L_x_99:
[----:B---3-5:R-:W-:Y:S01]  /*3f30*/  FMUL R16, R157, R10 ;  /* 0x0000000a9d107220 */ /* 0x028fe20000400000 */
        /* <DEDUP_REMOVED lines=10> */
.L_x_102:
[----:B------:R-:W-:Y:S05]  /*3fe0*/  BSYNC B1 ;  /* 0x0000000000017941 */ /* 0x000fea0003800000 */
.L_x_101:
[----:B------:R-:W-:Y:S01]  /*3ff0*/  ISETP.GT.AND P1, PT, R12, 0x51, PT ;  /* 0x000000510c00780c */ /* 0x000fe20003f24270 */
[----:B------:R-:W-:Y:S02]  /*4000*/  IMAD.X R19, R25, 0x1, R8, P5 ;  /* 0x0000000119137824 */ /* 0x000fe400028e0608 */
[----:B-----5:R-:W-:Y:S01]  /*4010*/  FMUL R15, R157, R10 ;  /* 0x0000000a9d0f7220 */ /* 0x020fe20000400000 */
[----:B------:R-:W-:Y:S01]  /*4020*/  BSSY B1, `(.L_x_103) ;  /* 0x0000009000017945 */ /* 0x000fe20003800000 */
[----:B------:R-:W-:Y:S02]  /*4030*/  ISETP.GT.AND P5, PT, R11, RZ, P1 ;  /* 0x000000ff0b00720c */ /* 0x000fe40000fa4270 */
[----:B------:R-:W-:Y:S01]  /*4040*/  FFMA R15, R64, R9, R15 ;  /* 0x00000009400f7223 */ /* 0x000fe2000000000f */
[----:B-1----:R-:W-:-:S04]  /*4050*/  IADD3 R28, P6, R30, R7, RZ ;  /* 0x000000071e1c7210 */ /* 0x002fc80007fde0ff */
[----:B------:R1:W-:Y:S01]  /*4060*/  @P4 STG.E desc[UR14][R18.64], R15 ;  /* 0x0000000f12004986 */ /* 0x0003e2000c10190e */
[----:B------:R-:W-:-:S04]  /*4070*/  IADD3 R22, P4, R26, UR9, RZ ;  /* 0x000000091a167c10 */ /* 0x000fc8000ff9e0ff */
[----:B------:R-:W-:Y:S01]  /*4080*/  IADD3.X R23, R27, UR10, RZ, P4, !PT ;  /* 0x0000000a1b177c10 */ /* 0x000fe2000a7fe4ff */
[----:B------:R-:W-:Y:S08]  /*4090*/  @!P5 BRA `(.L_x_104) ;  /* 0x000000000004d947 */ /* 0x000ff00003800000 */
[----:B------:R0:W5:Y:S02]  /*40a0*/  LDG.E.LTC128B R157, desc[UR14][R22.64] ;  /* 0x0000000e169d7981 */ /* 0x000164000c1e1920 */
.L_x_104:
[----:B------:R-:W-:Y:S05]  /*40b0*/  BSYNC B1 ;  /* 0x0000000000017941 */ /* 0x000fea0003800000 */
.L_x_103:
        /* <DEDUP_REMOVED lines=10> */
.L_x_106:
[----:B------:R-:W-:Y:S05]  /*4160*/  BSYNC B1 ;  /* 0x0000000000017941 */ /* 0x000fea0003800000 */
.L_x_105:
[----:B----4-:R-:W-:Y:S01]  /*4170*/  IADD3 R20, P5, R24, R14, RZ ;  /* 0x0000000e18147210 */ /* 0x010fe20007fbe0ff */
        /* <DEDUP_REMOVED lines=12> */
.L_x_108:
[----:B------:R-:W-:Y:S05]  /*4240*/  BSYNC B1 ;  /* 0x0000000000017941 */ /* 0x000fea0003800000 */
.L_x_107:
[----:B-1---5:R-:W-:Y:S01]  /*4250*/  FMUL R20, R157, R10 ;  /* 0x0000000a9d147220 */ /* 0x022fe20000400000 */
        /* <DEDUP_REMOVED lines=10> */
.L_x_110:
[----:B------:R-:W-:Y:S05]  /*4300*/  BSYNC B1 ;  /* 0x0000000000017941 */ /* 0x000fea0003800000 */
.L_x_109:
        /* <DEDUP_REMOVED lines=12> */
.L_x_112:
[----:B------:R-:W-:Y:S05]  /*43d0*/  BSYNC B1 ;  /* 0x0000000000017941 */ /* 0x000fea0003800000 */
.L_x_111:
[----:B-1---5:R-:W-:Y:S01]  /*43e0*/  FMUL R32, R157, R10 ;  /* 0x0000000a9d207220 */ /* 0x022fe20000400000 */
        /* <DEDUP_REMOVED lines=9> */
.L_x_114:
[----:B------:R-:W-:Y:S05]  /*4480*/  BSYNC B1 ;  /* 0x0000000000017941 */ /* 0x000fea0003800000 */
.L_x_113:
[----:B---3--:R-:W-:Y:S01]  /*4490*/  IADD3 R16, P5, R18, R14, RZ ;  /* 0x0000000e12107210 */ /* 0x008fe20007fbe0ff */
        /* <DEDUP_REMOVED lines=12> */
.L_x_116:
[----:B------:R-:W-:Y:S05]  /*4560*/  BSYNC B1 ;  /* 0x0000000000017941 */ /* 0x000fea0003800000 */
.L_x_115:
[----:B0----5:R-:W-:Y:S01]  /*4570*/  FMUL R16, R157, R10 ;  /* 0x0000000a9d107220 */ /* 0x021fe20000400000 */
        /* <DEDUP_REMOVED lines=10> */
.L_x_118:
[----:B------:R-:W-:Y:S05]  /*4620*/  BSYNC B1 ;  /* 0x0000000000017941 */ /* 0x000fea0003800000 */
.L_x_117:
        /* <DEDUP_REMOVED lines=12> */
.L_x_120:
[----:B------:R-:W-:Y:S05]  /*46f0*/  BSYNC B1 ;  /* 0x0000000000017941 */ /* 0x000fea0003800000 */
.L_x_119:
        /* <DEDUP_REMOVED lines=10> */
.L_x_122:
[----:B------:R-:W-:Y:S05]  /*47a0*/  BSYNC B1 ;  /* 0x0000000000017941 */ /* 0x000fea0003800000 */
.L_x_121:
        /* <DEDUP_REMOVED lines=13> */
.L_x_124:
[----:B------:R-:W-:Y:S05]  /*4880*/  BSYNC B1 ;  /* 0x0000000000017941 */ /* 0x000fea0003800000 */
.L_x_123:
        /* <DEDUP_REMOVED lines=11> */
.L_x_126:
[----:B------:R-:W-:Y:S05]  /*4940*/  BSYNC B1 ;  /* 0x0000000000017941 */ /* 0x000fea0003800000 */
.L_x_125:
        /* <DEDUP_REMOVED lines=12> */
.L_x_128:
[----:B------:R-:W-:Y:S05]  /*4a10*/  BSYNC B1 ;  /* 0x0000000000017941 */ /* 0x000fea0003800000 */
.L_x_127:
        /* <DEDUP_REMOVED lines=10> */
.L_x_130:
[----:B------:R-:W-:Y:S05]  /*4ac0*/  BSYNC B1 ;  /* 0x0000000000017941 */ /* 0x000fea0003800000 */
.L_x_129:
[----:B---3--:R-:W-:Y:S01]  /*4ad0*/  IADD3 R16, P5, R18, R14, RZ ;  /* 0x0000000e12107210 */ /* 0x008fe20007fbe0ff */
        /* <DEDUP_REMOVED lines=12> */
.L_x_132:
[----:B------:R-:W-:Y:S05]  /*4ba0*/  BSYNC B1 ;  /* 0x0000000000017941 */ /* 0x000fea0003800000 */
.L_x_131:
        /* <DEDUP_REMOVED lines=11> */
.L_x_134:
[----:B------:R-:W-:Y:S05]  /*4c60*/  BSYNC B1 ;  /* 0x0000000000017941 */ /* 0x000fea0003800000 */
.L_x_133:
        /* <DEDUP_REMOVED lines=12> */
.L_x_136:
[----:B------:R-:W-:Y:S05]  /*4d30*/  BSYNC B1 ;  /* 0x0000000000017941 */ /* 0x000fea0003800000 */
.L_x_135:
        /* <DEDUP_REMOVED lines=10> */
.L_x_138:
[----:B------:R-:W-:Y:S05]  /*4de0*/  BSYNC B1 ;  /* 0x0000000000017941 */ /* 0x000fea0003800000 */
.L_x_137:
        /* <DEDUP_REMOVED lines=13> */
.L_x_140:
[----:B------:R-:W-:Y:S05]  /*4ec0*/  BSYNC B1 ;  /* 0x0000000000017941 */ /* 0x000fea0003800000 */
.L_x_139:
        /* <DEDUP_REMOVED lines=11> */
.L_x_142:
[----:B------:R-:W-:Y:S05]  /*4f80*/  BSYNC B1 ;  /* 0x0000000000017941 */ /* 0x000fea0003800000 */
.L_x_141:
        /* <DEDUP_REMOVED lines=12> */
.L_x_144:
[----:B------:R-:W-:Y:S05]  /*5050*/  BSYNC B1 ;  /* 0x0000000000017941 */ /* 0x000fea0003800000 */
.L_x_143:
        /* <DEDUP_REMOVED lines=10> */
.L_x_146:
[----:B------:R-:W-:Y:S05]  /*5100*/  BSYNC B1 ;  /* 0x0000000000017941 */ /* 0x000fea0003800000 */
.L_x_145:
        /* <DEDUP_REMOVED lines=13> */
.L_x_148:
[----:B------:R-:W-:Y:S05]  /*51e0*/  BSYNC B1 ;  /* 0x0000000000017941 */ /* 0x000fea0003800000 */
.L_x_147:
        /* <DEDUP_REMOVED lines=11> */
.L_x_150:
[----:B------:R-:W-:Y:S05]  /*52a0*/  BSYNC B1 ;  /* 0x0000000000017941 */ /* 0x000fea0003800000 */
.L_x_149:
        /* <DEDUP_REMOVED lines=12> */
.L_x_152:
[----:B------:R-:W-:Y:S05]  /*5370*/  BSYNC B1 ;  /* 0x0000000000017941 */ /* 0x000fea0003800000 */
.L_x_151:
        /* <DEDUP_REMOVED lines=10> */
.L_x_154:
[----:B------:R-:W-:Y:S05]  /*5420*/  BSYNC B1 ;  /* 0x0000000000017941 */ /* 0x000fea0003800000 */
.L_x_153:
        /* <DEDUP_REMOVED lines=13> */
.L_x_156:
[----:B------:R-:W-:Y:S05]  /*5500*/  BSYNC B1 ;  /* 0x0000000000017941 */ /* 0x000fea0003800000 */
.L_x_155:
        /* <DEDUP_REMOVED lines=11> */
.L_x_158:
[----:B------:R-:W-:Y:S05]  /*55c0*/  BSYNC B1 ;  /* 0x0000000000017941 */ /* 0x000fea0003800000 */
.L_x_157:
        /* <DEDUP_REMOVED lines=12> */
.L_x_160:
[----:B------:R-:W-:Y:S05]  /*5690*/  BSYNC B1 ;  /* 0x0000000000017941 */ /* 0x000fea0003800000 */
.L_x_159:
        /* <DEDUP_REMOVED lines=10> */
.L_x_162:
[----:B------:R-:W-:Y:S05]  /*5740*/  BSYNC B1 ;  /* 0x0000000000017941 */ /* 0x000fea0003800000 */
.L_x_161:
        /* <DEDUP_REMOVED lines=13> */
.L_x_164:
[----:B------:R-:W-:Y:S05]  /*5820*/  BSYNC B1 ;  /* 0x0000000000017941 */ /* 0x000fea0003800000 */
.L_x_163:
        /* <DEDUP_REMOVED lines=11> */
.L_x_166:
[----:B------:R-:W-:Y:S05]  /*58e0*/  BSYNC B1 ;  /* 0x0000000000017941 */ /* 0x000fea0003800000 */
.L_x_165:
        /* <DEDUP_REMOVED lines=12> */
.L_x_168:
[----:B------:R-:W-:Y:S05]  /*59b0*/  BSYNC B1 ;  /* 0x0000000000017941 */ /* 0x000fea0003800000 */
.L_x_167:
        /* <DEDUP_REMOVED lines=10> */
.L_x_170:
[----:B------:R-:W-:Y:S05]  /*5a60*/  BSYNC B1 ;  /* 0x0000000000017941 */ /* 0x000fea0003800000 */
.L_x_169:
        /* <DEDUP_REMOVED lines=13> */
.L_x_172:
[----:B------:R-:W-:Y:S05]  /*5b40*/  BSYNC B1 ;  /* 0x0000000000017941 */ /* 0x000fea0003800000 */
.L_x_171:
        /* <DEDUP_REMOVED lines=11> */
.L_x_174:
[----:B------:R-:W-:Y:S05]  /*5c00*/  BSYNC B1 ;  /* 0x0000000000017941 */ /* 0x000fea0003800000 */
.L_x_173:
        /* <DEDUP_REMOVED lines=12> */
.L_x_176:
[----:B------:R-:W-:Y:S05]  /*5cd0*/  BSYNC B1 ;  /* 0x0000000000017941 */ /* 0x000fea0003800000 */
.L_x_175:
        /* <DEDUP_REMOVED lines=10> */
.L_x_178:
[----:B------:R-:W-:Y:S05]  /*5d80*/  BSYNC B1 ;  /* 0x0000000000017941 */ /* 0x000fea0003800000 */
.L_x_177:
        /* <DEDUP_REMOVED lines=13> */
.L_x_180:
[----:B------:R-:W-:Y:S05]  /*5e60*/  BSYNC B1 ;  /* 0x0000000000017941 */ /* 0x000fea0003800000 */
.L_x_179:
        /* <DEDUP_REMOVED lines=11> */
.L_x_182:
[----:B------:R-:W-:Y:S05]  /*5f20*/  BSYNC B1 ;  /* 0x0000000000017941 */ /* 0x000fea0003800000 */
.L_x_181:
        /* <DEDUP_REMOVED lines=12> */
.L_x_184:
[----:B------:R-:W-:Y:S05]  /*5ff0*/  BSYNC B1 ;  /* 0x0000000000017941 */ /* 0x000fea0003800000 */
.L_x_183:
        /* <DEDUP_REMOVED lines=10> */
.L_x_186:
[----:B------:R-:W-:Y:S05]  /*60a0*/  BSYNC B1 ;  /* 0x0000000000017941 */ /* 0x000fea0003800000 */
.L_x_185:
        /* <DEDUP_REMOVED lines=13> */
.L_x_188:
[----:B------:R-:W-:Y:S05]  /*6180*/  BSYNC B1 ;  /* 0x0000000000017941 */ /* 0x000fea0003800000 */
.L_x_187:
        /* <DEDUP_REMOVED lines=11> */
.L_x_190:
[----:B------:R-:W-:Y:S05]  /*6240*/  BSYNC B1 ;  /* 0x0000000000017941 */ /* 0x000fea0003800000 */
.L_x_189:
        /* <DEDUP_REMOVED lines=12> */
.L_x_192:
[----:B------:R-:W-:Y:S05]  /*6310*/  BSYNC B1 ;  /* 0x0000000000017941 */ /* 0x000fea0003800000 */
.L_x_191:
        /* <DEDUP_REMOVED lines=10> */
.L_x_194:
[----:B------:R-:W-:Y:S05]  /*63c0*/  BSYNC B1 ;  /* 0x0000000000017941 */ /* 0x000fea0003800000 */
.L_x_193:
        /* <DEDUP_REMOVED lines=13> */
.L_x_196:
[----:B------:R-:W-:Y:S05]  /*64a0*/  BSYNC B1 ;  /* 0x0000000000017941 */ /* 0x000fea0003800000 */
.L_x_195:
        /* <DEDUP_REMOVED lines=11> */
.L_x_198:
[----:B------:R-:W-:Y:S05]  /*6560*/  BSYNC B1 ;  /* 0x0000000000017941 */ /* 0x000fea0003800000 */
.L_x_197:
        /* <DEDUP_REMOVED lines=12> */
.L_x_200:
[----:B------:R-:W-:Y:S05]  /*6630*/  BSYNC B1 ;  /* 0x0000000000017941 */ /* 0x000fea0003800000 */
.L_x_199:
        /* <DEDUP_REMOVED lines=10> */
.L_x_202:
[----:B------:R-:W-:Y:S05]  /*66e0*/  BSYNC B1 ;  /* 0x0000000000017941 */ /* 0x000fea0003800000 */
.L_x_201:
        /* <DEDUP_REMOVED lines=13> */
.L_x_204:
[----:B------:R-:W-:Y:S05]  /*67c0*/  BSYNC B1 ;  /* 0x0000000000017941 */ /* 0x000fea0003800000 */
.L_x_203:
        /* <DEDUP_REMOVED lines=11> */
.L_x_206:
[----:B------:R-:W-:Y:S05]  /*6880*/  BSYNC B1 ;  /* 0x0000000000017941 */ /* 0x000fea0003800000 */
.L_x_205:
        /* <DEDUP_REMOVED lines=12> */
.L_x_208:
[----:B------:R-:W-:Y:S05]  /*6950*/  BSYNC B1 ;  /* 0x0000000000017941 */ /* 0x000fea0003800000 */
.L_x_207:
        /* <DEDUP_REMOVED lines=10> */
.L_x_210:
[----:B------:R-:W-:Y:S05]  /*6a00*/  BSYNC B1 ;  /* 0x0000000000017941 */ /* 0x000fea0003800000 */
.L_x_209:
        /* <DEDUP_REMOVED lines=13> */
.L_x_212:
[----:B------:R-:W-:Y:S05]  /*6ae0*/  BSYNC B1 ;  /* 0x0000000000017941 */ /* 0x000fea0003800000 */
.L_x_211:
        /* <DEDUP_REMOVED lines=11> */
.L_x_214:
[----:B------:R-:W-:Y:S05]  /*6ba0*/  BSYNC B1 ;  /* 0x0000000000017941 */ /* 0x000fea0003800000 */
.L_x_213:
        /* <DEDUP_REMOVED lines=12> */
.L_x_216:
[----:B------:R-:W-:Y:S05]  /*6c70*/  BSYNC B1 ;  /* 0x0000000000017941 */ /* 0x000fea0003800000 */
.L_x_215:
        /* <DEDUP_REMOVED lines=10> */
.L_x_218:
[----:B------:R-:W-:Y:S05]  /*6d20*/  BSYNC B1 ;  /* 0x0000000000017941 */ /* 0x000fea0003800000 */
.L_x_217:
        /* <DEDUP_REMOVED lines=13> */
.L_x_220:
[----:B------:R-:W-:Y:S05]  /*6e00*/  BSYNC B1 ;  /* 0x0000000000017941 */ /* 0x000fea0003800000 */
.L_x_219:
        /* <DEDUP_REMOVED lines=11> */
.L_x_222:
[----:B------:R-:W-:Y:S05]  /*6ec0*/  BSYNC B1 ;  /* 0x0000000000017941 */ /* 0x000fea0003800000 */
.L_x_221:
        /* <DEDUP_REMOVED lines=12> */
.L_x_224:
[----:B------:R-:W-:Y:S05]  /*6f90*/  BSYNC B1 ;  /* 0x0000000000017941 */ /* 0x000fea0003800000 */
.L_x_223:
        /* <DEDUP_REMOVED lines=10> */
.L_x_226:
[----:B------:R-:W-:Y:S05]  /*7040*/  BSYNC B1 ;  /* 0x0000000000017941 */ /* 0x000fea0003800000 */
.L_x_225:
        /* <DEDUP_REMOVED lines=13> */
.L_x_228:
[----:B------:R-:W-:Y:S05]  /*7120*/  BSYNC B1 ;  /* 0x0000000000017941 */ /* 0x000fea0003800000 */
.L_x_227:
        /* <DEDUP_REMOVED lines=11> */
.L_x_230:
[----:B------:R-:W-:Y:S05]  /*71e0*/  BSYNC B1 ;  /* 0x0000000000017941 */ /* 0x000fea0003800000 */
.L_x_229:
        /* <DEDUP_REMOVED lines=12> */
.L_x_232:
[----:B------:R-:W-:Y:S05]  /*72b0*/  BSYNC B1 ;  /* 0x0000000000017941 */ /* 0x000fea0003800000 */
.L_x_231:
        /* <DEDUP_REMOVED lines=10> */
.L_x_234:
[----:B------:R-:W-:Y:S05]  /*7360*/  BSYNC B1 ;  /* 0x0000000000017941 */ /* 0x000fea0003800000 */
.L_x_233:
        /* <DEDUP_REMOVED lines=13> */
.L_x_236:
[----:B------:R-:W-:Y:S05]  /*7440*/  BSYNC B1 ;  /* 0x0000000000017941 */ /* 0x000fea0003800000 */
.L_x_235:
        /* <DEDUP_REMOVED lines=11> */
.L_x_238:
[----:B------:R-:W-:Y:S05]  /*7500*/  BSYNC B1 ;  /* 0x0000000000017941 */ /* 0x000fea0003800000 */
.L_x_237:
        /* <DEDUP_REMOVED lines=12> */
.L_x_240:
[----:B------:R-:W-:Y:S05]  /*75d0*/  BSYNC B1 ;  /* 0x0000000000017941 */ /* 0x000fea0003800000 */
.L_x_239:
        /* <DEDUP_REMOVED lines=10> */
.L_x_242:
[----:B------:R-:W-:Y:S05]  /*7680*/  BSYNC B1 ;  /* 0x0000000000017941 */ /* 0x000fea0003800000 */
.L_x_241:
        /* <DEDUP_REMOVED lines=13> */
.L_x_244:
[----:B------:R-:W-:Y:S05]  /*7760*/  BSYNC B1 ;  /* 0x0000000000017941 */ /* 0x000fea0003800000 */
.L_x_243:
        /* <DEDUP_REMOVED lines=11> */
.L_x_246:
[----:B------:R-:W-:Y:S05]  /*7820*/  BSYNC B1 ;  /* 0x0000000000017941 */ /* 0x000fea0003800000 */
.L_x_245:
        /* <DEDUP_REMOVED lines=12> */
.L_x_248:
[----:B------:R-:W-:Y:S05]  /*78f0*/  BSYNC B1 ;  /* 0x0000000000017941 */ /* 0x000fea0003800000 */
.L_x_247:
        /* <DEDUP_REMOVED lines=10> */
.L_x_250:
[----:B------:R-:W-:Y:S05]  /*79a0*/  BSYNC B1 ;  /* 0x0000000000017941 */ /* 0x000fea0003800000 */
.L_x_249:
        /* <DEDUP_REMOVED lines=13> */
.L_x_252:
[----:B------:R-:W-:Y:S05]  /*7a80*/  BSYNC B1 ;  /* 0x0000000000017941 */ /* 0x000fea0003800000 */
.L_x_251:
        /* <DEDUP_REMOVED lines=11> */
.L_x_254:
[----:B------:R-:W-:Y:S05]  /*7b40*/  BSYNC B1 ;  /* 0x0000000000017941 */ /* 0x000fea0003800000 */
.L_x_253:
        /* <DEDUP_REMOVED lines=12> */
.L_x_256:
[----:B------:R-:W-:Y:S05]  /*7c10*/  BSYNC B1 ;  /* 0x0000000000017941 */ /* 0x000fea0003800000 */
.L_x_255:
        /* <DEDUP_REMOVED lines=10> */
.L_x_258:
[----:B------:R-:W-:Y:S05]  /*7cc0*/  BSYNC B1 ;  /* 0x0000000000017941 */ /* 0x000fea0003800000 */
.L_x_257:
        /* <DEDUP_REMOVED lines=13> */
.L_x_260:
[----:B------:R-:W-:Y:S05]  /*7da0*/  BSYNC B1 ;  /* 0x0000000000017941 */ /* 0x000fea0003800000 */
.L_x_259:
        /* <DEDUP_REMOVED lines=11> */
.L_x_262:
[----:B------:R-:W-:Y:S05]  /*7e60*/  BSYNC B1 ;  /* 0x0000000000017941 */ /* 0x000fea0003800000 */
.L_x_261:
[----:B------:R-:W-:Y:S01]  /*7e70*/  ISETP.GT.AND P2, PT, R12, 0xf1, PT ;  /* 0x000000f10c00780c */ /* 0x000fe20003f44270 */
[----:B-----5:R-:W-:Y:S01]  /*7e80*/  FMUL R15, R157, R10 ;  /* 0x0000000a9d0f7220 */ /* 0x020fe20000400000 */
[----:B------:R-:W-:Y:S01]  /*7e90*/  IMAD.X R19, R25, 0x1, R8, P5 ;  /* 0x0000000119137824 */ /* 0x000fe200028e0608 */
[----:B------:R-:W-:Y:S01]  /*7ea0*/  BSSY B1, `(.L_x_263) ;  /* 0x0000009000017945 */ /* 0x000fe20003800000 */
[----:B------:R-:W-:Y:S01]  /*7eb0*/  ISETP.GT.AND P1, PT, R11, RZ, P2 ;  /* 0x000000ff0b00720c */ /* 0x000fe20001724270 */
[----:B------:R-:W-:Y:S01]  /*7ec0*/  FFMA R15, R144, R9, R15 ;  /* 0x00000009900f7223 */ /* 0x000fe2000000000f */
[----:B------:R-:W-:-:S04]  /*7ed0*/  IADD3 R28, P5, R30, R7, RZ ;  /* 0x000000071e1c7210 */ /* 0x000fc80007fbe0ff */
[----:B------:R0:W-:Y:S01]  /*7ee0*/  @P6 STG.E desc[UR14][R18.64], R15 ;  /* 0x0000000f12006986 */ /* 0x0001e2000c10190e */
[----:B------:R-:W-:-:S04]  /*7ef0*/  IADD3 R22, P6, R26, UR9, RZ ;  /* 0x000000091a167c10 */ /* 0x000fc8000ffde0ff */
[----:B------:R-:W-:Y:S02]  /*7f00*/  IADD3.X R23, R27, UR10, RZ, P6, !PT ;  /* 0x0000000a1b177c10 */ /* 0x000fe4000b7fe4ff */
[----:B------:R-:W-:Y:S07]  /*7f10*/  @!P1 BRA `(.L_x_264) ;  /* 0x0000000000049947 */ /* 0x000fee0003800000 */
[----:B------:R0:W5:Y:S02]  /*7f20*/  LDG.E.LTC128B R157, desc[UR14][R22.64] ;  /* 0x0000000e169d7981 */ /* 0x000164000c1e1920 */
.L_x_264:
[----:B------:R-:W-:Y:S05]  /*7f30*/  BSYNC B1 ;  /* 0x0000000000017941 */ /* 0x000fea0003800000 */
.L_x_263:
        /* <DEDUP_REMOVED lines=10> */
.L_x_266:
[----:B------:R-:W-:Y:S05]  /*7fe0*/  BSYNC B1 ;  /* 0x0000000000017941 */ /* 0x000fea0003800000 */
.L_x_265:
        /* <DEDUP_REMOVED lines=13> */
.L_x_268:
[----:B------:R-:W-:Y:S05]  /*80c0*/  BSYNC B1 ;  /* 0x0000000000017941 */ /* 0x000fea0003800000 */
.L_x_267:
[----:B----45:R-:W-:Y:S01]  /*80d0*/  FMUL R20, R157, R10 ;  /* 0x0000000a9d147220 */ /* 0x030fe20000400000 */
[----:B------:R-:W-:Y:S01]  /*80e0*/  IMAD.X R33, R31, 0x1, R13, P5 ;  /* 0x000000011f217824 */ /* 0x000fe200028e060d */
[----:B------:R-:W-:Y:S01]  /*80f0*/  ISETP.GT.AND P6, PT, R11, RZ, P1 ;  /* 0x000000ff0b00720c */ /* 0x000fe20000fc4270 */
[----:B------:R-:W-:Y:S01]  /*8100*/  BSSY B1, `(.L_x_269) ;  /* 0x0000008000017945 */ /* 0x000fe20003800000 */
[----:B------:R-:W-:Y:S01]  /*8110*/  FFMA R147, R147, R9, R20 ;  /* 0x0000000993937223 */ /* 0x000fe20000000014 */
[----:B0-----:R-:W-:-:S04]  /*8120*/  IADD3 R24, P4, R18, R7, RZ ;  /* 0x0000000712187210 */ /* 0x001fc80007f9e0ff */
[----:B------:R0:W-:Y:S06]  /*8130*/  @P2 STG.E desc[UR14][R32.64], R147 ;  /* 0x0000009320002986 */ /* 0x0001ec000c10190e */
[----:B------:R-:W-:Y:S05]  /*8140*/  @!P6 BRA `(.L_x_270) ;  /* 0x00000000000ce947 */ /* 0x000fea0003800000 */
[----:B------:R-:W-:-:S04]  /*8150*/  IADD3 R20, P2, R16, UR9, RZ ;  /* 0x0000000910147c10 */ /* 0x000fc8000ff5e0ff */
[----:B------:R-:W-:-:S05]  /*8160*/  IADD3.X R21, R17, UR10, RZ, P2, !PT ;  /* 0x0000000a11157c10 */ /* 0x000fca00097fe4ff */
[----:B------:R4:W5:Y:S04]  /*8170*/  LDG.E.LTC128B R157, desc[UR14][R20.64] ;  /* 0x0000000e149d7981 */ /* 0x000968000c1e1920 */
.L_x_270:
[----:B------:R-:W-:Y:S05]  /*8180*/  BSYNC B1 ;  /* 0x0000000000017941 */ /* 0x000fea0003800000 */
.L_x_269:
        /* <DEDUP_REMOVED lines=8> */
[----:B----4-:R-:W-:-:S04]  /*8210*/  IADD3 R20, P6, R22, UR9, RZ ;  /* 0x0000000916147c10 */ /* 0x010fc8000ffde0ff */
[----:B------:R-:W-:Y:S02]  /*8220*/  IADD3.X R21, R23, UR10, RZ, P6, !PT ;  /* 0x0000000a17157c10 */ /* 0x000fe4000b7fe4ff */
[----:B------:R-:W-:Y:S07]  /*8230*/  @!P5 BRA `(.L_x_272) ;  /* 0x000000000004d947 */ /* 0x000fee0003800000 */
[----:B------:R4:W5:Y:S02]  /*8240*/  LDG.E.LTC128B R157, desc[UR14][R20.64] ;  /* 0x0000000e149d7981 */ /* 0x000964000c1e1920 */
.L_x_272:
[----:B------:R-:W-:Y:S05]  /*8250*/  BSYNC B1 ;  /* 0x0000000000017941 */ /* 0x000fea0003800000 */
.L_x_271:
[----:B-----5:R-:W-:Y:S01]  /*8260*/  FMUL R12, R157, R10 ;  /* 0x0000000a9d0c7220 */ /* 0x020fe20000400000 */
[----:B------:R-:W-:Y:S01]  /*8270*/  IMAD.X R27, R29, 0x1, R8, P4 ;  /* 0x000000011d1b7824 */ /* 0x000fe200020e0608 */
[----:B------:R-:W-:Y:S01]  /*8280*/  ISETP.GT.AND P1, PT, R11, 0x8, P1 ;  /* 0x000000080b00780c */ /* 0x000fe20000f24270 */
[----:B------:R-:W-:Y:S01]  /*8290*/  BSSY B1, `(.L_x_273) ;  /* 0x0000008000017945 */ /* 0x000fe20003800000 */
[----:B------:R-:W-:Y:S01]  /*82a0*/  FFMA R149, R149, R9, R12 ;  /* 0x0000000995957223 */ /* 0x000fe2000000000c */
[----:B---3--:R-:W-:Y:S02]  /*82b0*/  IADD3 R16, P4, R16, UR7, RZ ;  /* 0x0000000710107c10 */ /* 0x008fe4000ff9e0ff */
[----:B----4-:R-:W-:Y:S02]  /*82c0*/  IADD3 R20, P6, R18, R14, RZ ;  /* 0x0000000e12147210 */ /* 0x010fe40007fde0ff */
[----:B------:R3:W-:Y:S01]  /*82d0*/  @P5 STG.E desc[UR14][R26.64], R149 ;  /* 0x000000951a005986 */ /* 0x0007e2000c10190e */
[----:B------:R-:W-:-:S05]  /*82e0*/  IADD3.X R17, R17, UR8, RZ, P4, !PT ;  /* 0x0000000811117c10 */ /* 0x000fca000a7fe4ff */
[----:B------:R-:W-:Y:S05]  /*82f0*/  @!P1 BRA `(.L_x_274) ;  /* 0x0000000000049947 */ /* 0x000fea0003800000 */
[----:B------:R4:W5:Y:S02]  /*8300*/  LDG.E.LTC128B R157, desc[UR14][R16.64] ;  /* 0x0000000e109d7981 */ /* 0x000964000c1e1920 */
.L_x_274:
[----:B------:R-:W-:Y:S05]  /*8310*/  BSYNC B1 ;  /* 0x0000000000017941 */ /* 0x000fea0003800000 */
.L_x_273:
[----:B------:R-:W-:Y:S01]  /*8320*/  ISETP.GT.AND P2, PT, R11, 0x8, P2 ;  /* 0x000000080b00780c */ /* 0x000fe20001744270 */
[----:B-----5:R-:W-:Y:S01]  /*8330*/  FMUL R7, R157, R10 ;  /* 0x0000000a9d077220 */ /* 0x020fe20000400000 */
[----:B------:R-:W-:Y:S01]  /*8340*/  IMAD.X R21, R19, 0x1, R13, P6 ;  /* 0x0000000113157824 */ /* 0x000fe200030e060d */
[----:B------:R-:W-:Y:S02]  /*8350*/  BSSY B1, `(.L_x_275) ;  /* 0x0000007000017945 */ /* 0x000fe40003800000 */
[----:B------:R-:W-:-:S05]  /*8360*/  FFMA R7, R150, R9, R7 ;  /* 0x0000000996077223 */ /* 0x000fca0000000007 */
[----:B------:R0:W-:Y:S01]  /*8370*/  @P1 STG.E desc[UR14][R20.64], R7 ;  /* 0x0000000714001986 */ /* 0x0001e2000c10190e */
[----:B----4-:R-:W-:-:S04]  /*8380*/  IADD3 R16, P1, R22, UR7, RZ ;  /* 0x0000000716107c10 */ /* 0x010fc8000ff3e0ff */
[----:B------:R-:W-:Y:S01]  /*8390*/  IADD3.X R17, R23, UR8, RZ, P1, !PT ;  /* 0x0000000817117c10 */ /* 0x000fe20008ffe4ff */
[----:B------:R-:W-:Y:S08]  /*83a0*/  @!P2 BRA `(.L_x_276) ;  /* 0x000000000004a947 */ /* 0x000ff00003800000 */
[----:B------:R4:W5:Y:S02]  /*83b0*/  LDG.E.LTC128B R157, desc[UR14][R16.64] ;  /* 0x0000000e109d7981 */ /* 0x000964000c1e1920 */
.L_x_276:
[----:B------:R-:W-:Y:S05]  /*83c0*/  BSYNC B1 ;  /* 0x0000000000017941 */ /* 0x000fea0003800000 */
.L_x_275:
[----:B------:R-:W-:Y:S05]  /*83d0*/  @!P2 BRA `(.L_x_277) ;  /* 0x0000002c0024a947 */ /* 0x000fea0003800000 */
[----:B------:R-:W-:Y:S01]  /*83e0*/  IADD3 R14, P1, R28, R14, RZ ;  /* 0x0000000e1c0e7210 */ /* 0x000fe20007f3e0ff */
[----:B-----5:R-:W-:-:S04]  /*83f0*/  FMUL R8, R157, R10 ;  /* 0x0000000a9d087220 */ /* 0x020fc80000400000 */
[----:B0-----:R-:W-:Y:S02]  /*8400*/  IMAD.X R15, R29, 0x1, R13, P1 ;  /* 0x000000011d0f7824 */ /* 0x001fe400008e060d */
[----:B------:R-:W-:-:S05]  /*8410*/  FFMA R151, R151, R9, R8 ;  /* 0x0000000997977223 */ /* 0x000fca0000000008 */
[----:B------:R0:W-:Y:S01]  /*8420*/  STG.E desc[UR14][R14.64], R151 ;  /* 0x000000970e007986 */ /* 0x0001e2000c10190e */
[----:B------:R-:W-:Y:S05]  /*8430*/  BRA `(.L_x_277) ;  /* 0x0000002c000c7947 */ /* 0x000fea0003800000 */
.L_x_26:
[----:B------:R-:W-:Y:S01]  /*8440*/  ISETP.GT.AND P5, PT, R12, 0x1, PT ;  /* 0x000000010c00780c */ /* 0x000fe20003fa4270 */
[----:B------:R-:W-:Y:S01]  /*8450*/  ULDC.64 UR8, c[0x0][0x6c0] ;  /* 0x0001b00000087ab9 */ /* 0x000fe20000000a00 */
[----:B------:R-:W-:Y:S01]  /*8460*/  ISETP.GT.AND P1, PT, R11, 0x8, P1 ;  /* 0x000000080b00780c */ /* 0x000fe20000f24270 */
[-C--:B------:R-:W-:Y:S01]  /*8470*/  FMUL R13, R24, R9.reuse ;  /* 0x00000009180d7220 */ /* 0x080fe20000400000 */
[----:B------:R-:W-:Y:S01]  /*8480*/  LEA R16, P6, R156, UR8, 0x2 ;  /* 0x000000089c107c11 */ /* 0x000fe2000f8c10ff */
[-C--:B------:R-:W-:Y:S01]  /*8490*/  FMUL R25, R25, R9.reuse ;  /* 0x0000000919197220 */ /* 0x080fe20000400000 */
[----:B------:R-:W-:Y:S01]  /*84a0*/  ISETP.GT.AND P2, PT, R11, RZ, P5 ;  /* 0x000000ff0b00720c */ /* 0x000fe20002f44270 */
[----:B------:R-:W-:Y:S01]  /*84b0*/  IMAD.SHL.U32 R8, R14, 0x20, RZ ;  /* 0x000000200e087824 */ /* 0x000fe200078e00ff */
[----:B------:R-:W-:Y:S01]  /*84c0*/  LEA.HI.X R17, R156, UR9, R163, 0x2, P6 ;  /* 0x000000099c117c11 */ /* 0x000fe2000b0f14a3 */
[-C--:B------:R-:W-:Y:S01]  /*84d0*/  FMUL R153, R26, R9.reuse ;  /* 0x000000091a997220 */ /* 0x080fe20000400000 */
[CC--:B------:R-:W-:Y:S01]  /*84e0*/  LEA R18, P6, R14.reuse, R16.reuse, 0x2 ;  /* 0x000000100e127211 */ /* 0x0c0fe200078c10ff */
[----:B------:R-:W-:Y:S01]  /*84f0*/  FMUL R27, R27, R9 ;  /* 0x000000091b1b7220 */ /* 0x000fe20000400000 */
[----:B------:R-:W-:Y:S01]  /*8500*/  ISETP.GT.AND P5, PT, R11, 0x8, P5 ;  /* 0x000000080b00780c */ /* 0x000fe20002fa4270 */
[----:B------:R-:W-:Y:S01]  /*8510*/  @P4 STG.E desc[UR14][R16.64], R13 ;  /* 0x0000000d10004986 */ /* 0x000fe2000c10190e */
[--C-:B------:R-:W-:Y:S01]  /*8520*/  LEA.HI.X R19, R14, R17, R15.reuse, 0x2, P6 ;  /* 0x000000110e137211 */ /* 0x100fe200030f140f */
[-C--:B------:R-:W-:Y:S01]  /*8530*/  FMUL R29, R29, R9.reuse ;  /* 0x000000091d1d7220 */ /* 0x080fe20000400000 */
[----:B------:R-:W-:Y:S01]  /*8540*/  ISETP.GT.AND P4, PT, R12, 0x8, PT ;  /* 0x000000080c00780c */ /* 0x000fe20003f84270 */
[-C--:B------:R-:W-:Y:S01]  /*8550*/  FMUL R31, R31, R9.reuse ;  /* 0x000000091f1f7220 */ /* 0x080fe20000400000 */
[----:B------:R-:W-:Y:S01]  /*8560*/  SHF.L.U64.HI R7, R14, 0x5, R15 ;  /* 0x000000050e077819 */ /* 0x000fe2000001020f */
[----:B------:R-:W-:Y:S01]  /*8570*/  @P1 IMAD.MOV.U32 R14, RZ, RZ, R16 ;  /* 0x000000ffff0e1224 */ /* 0x000fe200078e0010 */
[----:B------:R-:W-:Y:S01]  /*8580*/  ISETP.GT.AND P6, PT, R11, RZ, P4 ;  /* 0x000000ff0b00720c */ /* 0x000fe200027c4270 */
[--C-:B------:R-:W-:Y:S01]  /*8590*/  @P1 IMAD.MOV.U32 R15, RZ, RZ, R17.reuse ;  /* 0x000000ffff0f1224 */ /* 0x100fe200078e0011 */
[----:B------:R0:W-:Y:S01]  /*85a0*/  @P2 STG.E desc[UR14][R18.64], R25 ;  /* 0x0000001912002986 */ /* 0x0001e2000c10190e */
[----:B------:R-:W-:Y:S01]  /*85b0*/  ISETP.GT.AND P2, PT, R12, 0x9, PT ;  /* 0x000000090c00780c */ /* 0x000fe20003f44270 */
[-C--:B------:R-:W-:Y:S01]  /*85c0*/  FMUL R33, R33, R9.reuse ;  /* 0x0000000921217220 */ /* 0x080fe20000400000 */
[----:B------:R-:W-:Y:S01]  /*85d0*/  ISETP.GT.AND P4, PT, R11, 0x8, P4 ;  /* 0x000000080b00780c */ /* 0x000fe20002784270 */
[----:B------:R1:W-:Y:S01]  /*85e0*/  @P1 STG.E desc[UR14][R14.64+0x20], R153 ;  /* 0x000020990e001986 */ /* 0x0003e2000c10190e */
[----:B------:R-:W-:Y:S01]  /*85f0*/  IADD3 R20, P1, R8, R16, RZ ;  /* 0x0000001008147210 */ /* 0x000fe20007f3e0ff */
[-C--:B------:R-:W-:Y:S01]  /*8600*/  FMUL R35, R35, R9.reuse ;  /* 0x0000000923237220 */ /* 0x080fe20000400000 */
[-C--:B------:R-:W-:Y:S01]  /*8610*/  FMUL R37, R37, R9.reuse ;  /* 0x0000000925257220 */ /* 0x080fe20000400000 */
[-C--:B------:R-:W-:Y:S01]  /*8620*/  FMUL R39, R39, R9.reuse ;  /* 0x0000000927277220 */ /* 0x080fe20000400000 */
[-C--:B------:R-:W-:Y:S01]  /*8630*/  FMUL R41, R41, R9.reuse ;  /* 0x0000000929297220 */ /* 0x080fe20000400000 */
[----:B------:R-:W-:Y:S01]  /*8640*/  IMAD.X R21, R7, 0x1, R17, P1 ;  /* 0x0000000107157824 */ /* 0x000fe200008e0611 */
[C---:B------:R-:W-:Y:S01]  /*8650*/  ISETP.GT.AND P1, PT, R11.reuse, RZ, P2 ;  /* 0x000000ff0b00720c */ /* 0x040fe20001724270 */
[-C--:B0-----:R-:W-:Y:S01]  /*8660*/  FMUL R25, R28, R9.reuse ;  /* 0x000000091c197220 */ /* 0x081fe20000400000 */
[----:B------:R-:W-:Y:S01]  /*8670*/  ISETP.GT.AND P2, PT, R11, 0x8, P2 ;  /* 0x000000080b00780c */ /* 0x000fe20001744270 */
[-C--:B------:R-:W-:Y:S01]  /*8680*/  FMUL R43, R43, R9.reuse ;  /* 0x000000092b2b7220 */ /* 0x080fe20000400000 */
[----:B------:R-:W-:Y:S01]  /*8690*/  FMUL R45, R45, R9 ;  /* 0x000000092d2d7220 */ /* 0x000fe20000400000 */
[----:B-1----:R-:W-:-:S02]  /*86a0*/  @P5 IMAD.MOV.U32 R14, RZ, RZ, R18 ;  /* 0x000000ffff0e5224 */ /* 0x002fc400078e0012 */
[-C--:B------:R-:W-:Y:S01]  /*86b0*/  FMUL R47, R47, R9.reuse ;  /* 0x000000092f2f7220 */ /* 0x080fe20000400000 */
[--C-:B------:R-:W-:Y:S02]  /*86c0*/  @P5 IMAD.MOV.U32 R15, RZ, RZ, R19.reuse ;  /* 0x000000ffff0f5224 */ /* 0x100fe400078e0013 */
[-C--:B------:R-:W-:Y:S01]  /*86d0*/  FMUL R49, R49, R9.reuse ;  /* 0x0000000931317220 */ /* 0x080fe20000400000 */
[-C--:B------:R-:W-:Y:S01]  /*86e0*/  FMUL R51, R51, R9.reuse ;  /* 0x0000000933337220 */ /* 0x080fe20000400000 */
[-C--:B------:R-:W-:Y:S01]  /*86f0*/  FMUL R53, R53, R9.reuse ;  /* 0x0000000935357220 */ /* 0x080fe20000400000 */
[-C--:B------:R-:W-:Y:S01]  /*8700*/  FMUL R55, R55, R9.reuse ;  /* 0x0000000937377220 */ /* 0x080fe20000400000 */
[----:B------:R0:W-:Y:S01]  /*8710*/  @P5 STG.E desc[UR14][R14.64+0x20], R27 ;  /* 0x0000201b0e005986 */ /* 0x0001e2000c10190e */
[C---:B------:R-:W-:Y:S01]  /*8720*/  IADD3 R22, P5, R8.reuse, R18, RZ ;  /* 0x0000001208167210 */ /* 0x040fe20007fbe0ff */
[-C--:B------:R-:W-:Y:S01]  /*8730*/  FMUL R57, R57, R9.reuse ;  /* 0x0000000939397220 */ /* 0x080fe20000400000 */
[----:B------:R-:W-:Y:S01]  /*8740*/  FMUL R59, R59, R9 ;  /* 0x000000093b3b7220 */ /* 0x000fe20000400000 */
[----:B------:R1:W-:Y:S01]  /*8750*/  @P6 STG.E desc[UR14][R20.64], R25 ;  /* 0x0000001914006986 */ /* 0x0003e2000c10190e */
[----:B------:R-:W-:Y:S01]  /*8760*/  IADD3 R13, P6, R8, 0x20, RZ ;  /* 0x00000020080d7810 */ /* 0x000fe20007fde0ff */
[----:B------:R-:W-:-:S02]  /*8770*/  IMAD.X R23, R7, 0x1, R19, P5 ;  /* 0x0000000107177824 */ /* 0x000fc400028e0613 */
[-C--:B------:R-:W-:Y:S01]  /*8780*/  FMUL R61, R61, R9.reuse ;  /* 0x000000093d3d7220 */ /* 0x080fe20000400000 */
[-C--:B------:R-:W-:Y:S01]  /*8790*/  FMUL R63, R63, R9.reuse ;  /* 0x000000093f3f7220 */ /* 0x080fe20000400000 */
[----:B------:R-:W-:Y:S01]  /*87a0*/  IADD3 R16, P5, R13, R16, RZ ;  /* 0x000000100d107210 */ /* 0x000fe20007fbe0ff */
[-C--:B------:R-:W-:Y:S01]  /*87b0*/  FMUL R65, R65, R9.reuse ;  /* 0x0000000941417220 */ /* 0x080fe20000400000 */
[----:B------:R2:W-:Y:S01]  /*87c0*/  @P1 STG.E desc[UR14][R22.64], R29 ;  /* 0x0000001d16001986 */ /* 0x0005e2000c10190e */
[----:B0-----:R-:W-:Y:S01]  /*87d0*/  IMAD.X R14, RZ, RZ, R7, P6 ;  /* 0x000000ffff0e7224 */ /* 0x001fe200030e0607 */
[----:B------:R-:W-:Y:S01]  /*87e0*/  ISETP.GT.AND P1, PT, R12, 0x10, PT ;  /* 0x000000100c00780c */ /* 0x000fe20003f24270 */
[-C--:B------:R-:W-:Y:S01]  /*87f0*/  FMUL R15, R30, R9.reuse ;  /* 0x000000091e0f7220 */ /* 0x080fe20000400000 */
[----:B------:R-:W-:Y:S01]  /*8800*/  IADD3 R24, P6, R8, R20, RZ ;  /* 0x0000001408187210 */ /* 0x000fe20007fde0ff */
[C---:B------:R-:W-:Y:S01]  /*8810*/  IMAD.X R17, R14.reuse, 0x1, R17, P5 ;  /* 0x000000010e117824 */ /* 0x040fe200028e0611 */
[----:B------:R-:W-:Y:S01]  /*8820*/  IADD3 R18, P5, R13, R18, RZ ;  /* 0x000000120d127210 */ /* 0x000fe20007fbe0ff */
[-C--:B------:R-:W-:Y:S01]  /*8830*/  FMUL R67, R67, R9.reuse ;  /* 0x0000000943437220 */ /* 0x080fe20000400000 */
[-C--:B------:R-:W-:Y:S01]  /*8840*/  FMUL R69, R69, R9.reuse ;  /* 0x0000000945457220 */ /* 0x080fe20000400000 */
[----:B-1----:R-:W-:Y:S01]  /*8850*/  IMAD.X R25, R7, 0x1, R21, P6 ;  /* 0x0000000107197824 */ /* 0x002fe200030e0615 */
[----:B------:R0:W-:Y:S01]  /*8860*/  @P4 STG.E desc[UR14][R16.64], R15 ;  /* 0x0000000f10004986 */ /* 0x0001e2000c10190e */
[----:B------:R-:W-:Y:S01]  /*8870*/  IMAD.X R19, R14, 0x1, R19, P5 ;  /* 0x000000010e137824 */ /* 0x000fe200028e0613 */
[----:B------:R-:W-:Y:S01]  /*8880*/  ISETP.GT.AND P5, PT, R11, RZ, P1 ;  /* 0x000000ff0b00720c */ /* 0x000fe20000fa4270 */
[-C--:B--2---:R-:W-:Y:S01]  /*8890*/  FMUL R29, R32, R9.reuse ;  /* 0x00000009201d7220 */ /* 0x084fe20000400000 */
[----:B------:R-:W-:Y:S01]  /*88a0*/  ISETP.GT.AND P4, PT, R12, 0x11, PT ;  /* 0x000000110c00780c */ /* 0x000fe20003f84270 */
[-C--:B------:R-:W-:Y:S01]  /*88b0*/  FMUL R71, R71, R9.reuse ;  /* 0x0000000947477220 */ /* 0x080fe20000400000 */
[----:B------:R1:W-:Y:S01]  /*88c0*/  @P2 STG.E desc[UR14][R18.64], R31 ;  /* 0x0000001f12002986 */ /* 0x0003e2000c10190e */
[----:B------:R-:W-:Y:S01]  /*88d0*/  IADD3 R26, P6, R8, R22, RZ ;  /* 0x00000016081a7210 */ /* 0x000fe20007fde0ff */
[-C--:B------:R-:W-:Y:S01]  /*88e0*/  FMUL R73, R73, R9.reuse ;  /* 0x0000000949497220 */ /* 0x080fe20000400000 */
[----:B------:R-:W-:Y:S01]  /*88f0*/  ISETP.GT.AND P2, PT, R11, RZ, P4 ;  /* 0x000000ff0b00720c */ /* 0x000fe20002744270 */
[-C--:B------:R-:W-:Y:S01]  /*8900*/  FMUL R75, R75, R9.reuse ;  /* 0x000000094b4b7220 */ /* 0x080fe20000400000 */
[----:B------:R-:W-:Y:S01]  /*8910*/  ISETP.GT.AND P1, PT, R11, 0x8, P1 ;  /* 0x000000080b00780c */ /* 0x000fe20000f24270 */
[----:B------:R-:W-:Y:S01]  /*8920*/  IMAD.X R27, R7, 0x1, R23, P6 ;  /* 0x00000001071b7824 */ /* 0x000fe200030e0617 */
[----:B------:R-:W-:Y:S01]  /*8930*/  ISETP.GT.AND P4, PT, R11, 0x8, P4 ;  /* 0x000000080b00780c */ /* 0x000fe20002784270 */
[-C--:B0-----:R-:W-:Y:S01]  /*8940*/  FMUL R15, R34, R9.reuse ;  /* 0x00000009220f7220 */ /* 0x081fe20000400000 */
[----:B------:R0:W-:Y:S01]  /*8950*/  @P5 STG.E desc[UR14][R24.64], R29 ;  /* 0x0000001d18005986 */ /* 0x0001e2000c10190e */
[----:B------:R-:W-:Y:S01]  /*8960*/  IADD3 R16, P5, R13, R20, RZ ;  /* 0x000000140d107210 */ /* 0x000fe20007fbe0ff */
[-C--:B------:R-:W-:Y:S01]  /*8970*/  FMUL R77, R77, R9.reuse ;  /* 0x000000094d4d7220 */ /* 0x080fe20000400000 */
[----:B------:R-:W-:Y:S01]  /*8980*/  IADD3 R20, P6, R8, R24, RZ ;  /* 0x0000001808147210 */ /* 0x000fe20007fde0ff */
[-C--:B------:R-:W-:Y:S01]  /*8990*/  FMUL R79, R79, R9.reuse ;  /* 0x000000094f4f7220 */ /* 0x080fe20000400000 */
[-C--:B------:R-:W-:Y:S01]  /*89a0*/  FMUL R81, R81, R9.reuse ;  /* 0x0000000951517220 */ /* 0x080fe20000400000 */
[----:B------:R-:W-:Y:S01]  /*89b0*/  IMAD.X R17, R14, 0x1, R21, P5 ;  /* 0x000000010e117824 */ /* 0x000fe200028e0615 */
[----:B-1----:R-:W-:Y:S01]  /*89c0*/  IADD3 R18, P5, R13, R22, RZ ;  /* 0x000000160d127210 */ /* 0x002fe20007fbe0ff */
[----:B------:R-:W-:Y:S01]  /*89d0*/  @P2 STG.E desc[UR14][R26.64], R33 ;  /* 0x000000211a002986 */ /* 0x000fe2000c10190e */
[----:B------:R-:W-:Y:S01]  /*89e0*/  ISETP.GT.AND P2, PT, R12, 0x18, PT ;  /* 0x000000180c00780c */ /* 0x000fe20003f44270 */
[----:B------:R-:W-:Y:S01]  /*89f0*/  IMAD.X R21, R7, 0x1, R25, P6 ;  /* 0x0000000107157824 */ /* 0x000fe200030e0619 */
[----:B------:R-:W-:Y:S01]  /*8a00*/  IADD3 R22, P6, R8, R26, RZ ;  /* 0x0000001a08167210 */ /* 0x000fe20007fde0ff */
[----:B------:R-:W-:Y:S01]  /*8a10*/  IMAD.X R19, R14, 0x1, R23, P5 ;  /* 0x000000010e137824 */ /* 0x000fe200028e0617 */
[C---:B------:R-:W-:Y:S01]  /*8a20*/  ISETP.GT.AND P5, PT, R11.reuse, RZ, P2 ;  /* 0x000000ff0b00720c */ /* 0x040fe200017a4270 */
[----:B------:R1:W-:Y:S01]  /*8a30*/  @P1 STG.E desc[UR14][R16.64], R15 ;  /* 0x0000000f10001986 */ /* 0x0003e2000c10190e */
[----:B------:R-:W-:Y:S01]  /*8a40*/  ISETP.GT.AND P1, PT, R12, 0x19, PT ;  /* 0x000000190c00780c */ /* 0x000fe20003f24270 */
[-C--:B0-----:R-:W-:Y:S01]  /*8a50*/  FMUL R29, R36, R9.reuse ;  /* 0x00000009241d7220 */ /* 0x081fe20000400000 */
[C---:B------:R-:W-:Y:S01]  /*8a60*/  ISETP.GT.AND P2, PT, R11.reuse, 0x8, P2 ;  /* 0x000000080b00780c */ /* 0x040fe20001744270 */
[----:B------:R0:W-:Y:S01]  /*8a70*/  @P4 STG.E desc[UR14][R18.64], R35 ;  /* 0x0000002312004986 */ /* 0x0001e2000c10190e */
[----:B------:R-:W-:Y:S01]  /*8a80*/  ISETP.GT.AND P4, PT, R11, RZ, P1 ;  /* 0x000000ff0b00720c */ /* 0x000fe20000f84270 */
[----:B------:R-:W-:Y:S01]  /*8a90*/  IMAD.X R23, R7, 0x1, R27, P6 ;  /* 0x0000000107177824 */ /* 0x000fe200030e061b */
[----:B------:R-:W-:Y:S01]  /*8aa0*/  ISETP.GT.AND P1, PT, R11, 0x8, P1 ;  /* 0x000000080b00780c */ /* 0x000fe20000f24270 */
[-C--:B------:R-:W-:Y:S01]  /*8ab0*/  FMUL R83, R83, R9.reuse ;  /* 0x0000000953537220 */ /* 0x080fe20000400000 */
[-C--:B------:R-:W-:Y:S01]  /*8ac0*/  FMUL R85, R85, R9.reuse ;  /* 0x0000000955557220 */ /* 0x080fe20000400000 */
[-C--:B------:R-:W-:Y:S01]  /*8ad0*/  FMUL R87, R87, R9.reuse ;  /* 0x0000000957577220 */ /* 0x080fe20000400000 */
[-C--:B------:R-:W-:Y:S01]  /*8ae0*/  FMUL R89, R89, R9.reuse ;  /* 0x0000000959597220 */ /* 0x080fe20000400000 */
[----:B------:R2:W-:Y:S01]  /*8af0*/  @P5 STG.E desc[UR14][R20.64], R29 ;  /* 0x0000001d14005986 */ /* 0x0005e2000c10190e */
[----:B-1----:R-:W-:Y:S01]  /*8b00*/  IADD3 R16, P5, R13, R24, RZ ;  /* 0x000000180d107210 */ /* 0x002fe20007fbe0ff */
[-C--:B------:R-:W-:Y:S01]  /*8b10*/  FMUL R15, R38, R9.reuse ;  /* 0x00000009260f7220 */ /* 0x080fe20000400000 */
[----:B------:R-:W-:Y:S01]  /*8b20*/  IADD3 R24, P6, R8, R20, RZ ;  /* 0x0000001408187210 */ /* 0x000fe20007fde0ff */
[-C--:B------:R-:W-:Y:S01]  /*8b30*/  FMUL R91, R91, R9.reuse ;  /* 0x000000095b5b7220 */ /* 0x080fe20000400000 */
[-C--:B------:R-:W-:Y:S01]  /*8b40*/  FMUL R93, R93, R9.reuse ;  /* 0x000000095d5d7220 */ /* 0x080fe20000400000 */
[----:B------:R-:W-:Y:S01]  /*8b50*/  IMAD.X R17, R14, 0x1, R25, P5 ;  /* 0x000000010e117824 */ /* 0x000fe200028e0619 */
[----:B0-----:R-:W-:Y:S01]  /*8b60*/  IADD3 R18, P5, R13, R26, RZ ;  /* 0x0000001a0d127210 */ /* 0x001fe20007fbe0ff */
        /* <DEDUP_REMOVED lines=8> */
[-C--:B--2---:R-:W-:Y:S01]  /*8bf0*/  FMUL R29, R40, R9.reuse ;  /* 0x00000009281d7220 */ /* 0x084fe20000400000 */
        /* <DEDUP_REMOVED lines=10> */
[----:B0-----:R-:W-:Y:S01]  /*8ca0*/  IADD3 R16, P5, R13, R20, RZ ;  /* 0x000000140d107210 */ /* 0x001fe20007fbe0ff */
        /* <DEDUP_REMOVED lines=106> */
[----:B------:R-:W-:-:S02]  /*9350*/  FMUL R151, R151, R9 ;  /* 0x0000000997977220 */ /* 0x000fc40000400000 */
        /* <DEDUP_REMOVED lines=10> */
[----:B--2---:R-:W-:Y:S01]  /*9400*/  FMUL R29, R60, R9 ;  /* 0x000000093c1d7220 */ /* 0x004fe20000400000 */
[C---:B------:R-:W-:Y:S01]  /*9410*/  ISETP.GT.AND P2, PT, R11.reuse, 0x8, P2 ;  /* 0x000000080b00780c */ /* 0x040fe20001744270 */
[----:B------:R1:W-:Y:S01]  /*9420*/  @P4 STG.E desc[UR14][R18.64], R59 ;  /* 0x0000003b12004986 */ /* 0x0003e2000c10190e */
[----:B------:R-:W-:Y:S01]  /*9430*/  ISETP.GT.AND P4, PT, R11, RZ, P1 ;  /* 0x000000ff0b00720c */ /* 0x000fe20000f84270 */
[----:B------:R-:W-:Y:S01]  /*9440*/  IMAD.X R23, R7, 0x1, R27, P6 ;  /* 0x0000000107177824 */ /* 0x000fe200030e061b */
[----:B------:R-:W-:-:S05]  /*9450*/  ISETP.GT.AND P1, PT, R11, 0x8, P1 ;  /* 0x000000080b00780c */ /* 0x000fca0000f24270 */
[----:B------:R2:W-:Y:S01]  /*9460*/  @P5 STG.E desc[UR14][R20.64], R29 ;  /* 0x0000001d14005986 */ /* 0x0005e2000c10190e */
[----:B0-----:R-:W-:Y:S01]  /*9470*/  IADD3 R16, P5, R13, R24, RZ ;  /* 0x000000180d107210 */ /* 0x001fe20007fbe0ff */
[----:B------:R-:W-:Y:S01]  /*9480*/  FMUL R15, R62, R9 ;  /* 0x000000093e0f7220 */ /* 0x000fe20000400000 */
[----:B------:R-:W-:-:S03]  /*9490*/  IADD3 R24, P6, R8, R20, RZ ;  /* 0x0000001408187210 */ /* 0x000fc60007fde0ff */
        /* <DEDUP_REMOVED lines=387> */
[----:B------:R-:W-:Y:S01]  /*acd0*/  ISETP.GT.AND P5, PT, R11, RZ, P1 ;  /* 0x000000ff0b00720c */ /* 0x000fe20000fa4270 */
[----:B------:R0:W-:Y:S01]  /*ace0*/  @P4 STG.E desc[UR14][R16.64], R15 ;  /* 0x0000000f10004986 */ /* 0x0001e2000c10190e */
[----:B------:R-:W-:Y:S01]  /*acf0*/  ISETP.GT.AND P4, PT, R12, 0xe9, PT ;  /* 0x000000e90c00780c */ /* 0x000fe20003f84270 */
[----:B--2---:R-:W-:Y:S01]  /*ad00*/  FMUL R29, R140, R9 ;  /* 0x000000098c1d7220 */ /* 0x004fe20000400000 */
[----:B------:R-:W-:Y:S01]  /*ad10*/  IMAD.X R23, R7, 0x1, R27, P6 ;  /* 0x0000000107177824 */ /* 0x000fe200030e061b */
[----:B------:R1:W-:Y:S01]  /*ad20*/  @P2 STG.E desc[UR14][R18.64], R139 ;  /* 0x0000008b12002986 */ /* 0x0003e2000c10190e */
[----:B------:R-:W-:-:S02]  /*ad30*/  ISETP.GT.AND P2, PT, R11, RZ, P4 ;  /* 0x000000ff0b00720c */ /* 0x000fc40002744270 */
[C---:B------:R-:W-:Y:S02]  /*ad40*/  ISETP.GT.AND P1, PT, R11.reuse, 0x8, P1 ;  /* 0x000000080b00780c */ /* 0x040fe40000f24270 */
[----:B------:R-:W-:-:S03]  /*ad50*/  ISETP.GT.AND P4, PT, R11, 0x8, P4 ;  /* 0x000000080b00780c */ /* 0x000fc60002784270 */
        /* <DEDUP_REMOVED lines=21> */
[C---:B0-----:R-:W-:Y:S01]  /*aeb0*/  IADD3 R16, P5, R13.reuse, R20, RZ ;  /* 0x000000140d107210 */ /* 0x041fe20007fbe0ff */
[----:B------:R-:W-:Y:S01]  /*aec0*/  FMUL R15, R146, R9 ;  /* 0x00000009920f7220 */ /* 0x000fe20000400000 */
[----:B-1----:R-:W-:-:S03]  /*aed0*/  IADD3 R18, P6, R13, R22, RZ ;  /* 0x000000160d127210 */ /* 0x002fc60007fde0ff */
[----:B------:R-:W-:Y:S01]  /*aee0*/  IMAD.X R17, R14, 0x1, R21, P5 ;  /* 0x000000010e117824 */ /* 0x000fe200028e0615 */
[----:B------:R0:W-:Y:S01]  /*aef0*/  @P4 STG.E desc[UR14][R26.64], R145 ;  /* 0x000000911a004986 */ /* 0x0001e2000c10190e */
[----:B------:R-:W-:Y:S01]  /*af00*/  ISETP.GT.AND P4, PT, R12, 0xf8, PT ;  /* 0x000000f80c00780c */ /* 0x000fe20003f84270 */
[----:B------:R-:W-:Y:S01]  /*af10*/  IMAD.X R19, R14, 0x1, R23, P6 ;  /* 0x000000010e137824 */ /* 0x000fe200030e0617 */
[----:B------:R-:W-:Y:S01]  /*af20*/  ISETP.GT.AND P5, PT, R12, 0xf9, PT ;  /* 0x000000f90c00780c */ /* 0x000fe20003fa4270 */
[----:B------:R0:W-:Y:S01]  /*af30*/  @P2 STG.E desc[UR14][R16.64], R15 ;  /* 0x0000000f10002986 */ /* 0x0001e2000c10190e */
[-C--:B------:R-:W-:Y:S02]  /*af40*/  IADD3 R20, P2, R8, R24.reuse, RZ ;  /* 0x0000001808147210 */ /* 0x080fe40007f5e0ff */
[----:B--2---:R-:W-:Y:S01]  /*af50*/  IADD3 R24, P6, R13, R24, RZ ;  /* 0x000000180d187210 */ /* 0x004fe20007fde0ff */
[----:B------:R0:W-:Y:S01]  /*af60*/  @P1 STG.E desc[UR14][R18.64], R147 ;  /* 0x0000009312001986 */ /* 0x0001e2000c10190e */
[----:B------:R-:W-:Y:S01]  /*af70*/  ISETP.GT.AND P1, PT, R11, RZ, P4 ;  /* 0x000000ff0b00720c */ /* 0x000fe20002724270 */
[--C-:B------:R-:W-:Y:S01]  /*af80*/  IMAD.X R21, R7, 0x1, R25.reuse, P2 ;  /* 0x0000000107157824 */ /* 0x100fe200010e0619 */
[----:B------:R-:W-:Y:S01]  /*af90*/  ISETP.GT.AND P2, PT, R11, RZ, P5 ;  /* 0x000000ff0b00720c */ /* 0x000fe20002f44270 */
[----:B------:R-:W-:Y:S01]  /*afa0*/  IMAD.X R25, R14, 0x1, R25, P6 ;  /* 0x000000010e197824 */ /* 0x000fe200030e0619 */
[----:B------:R-:W-:-:S02]  /*afb0*/  IADD3 R22, P6, R8, R26, RZ ;  /* 0x0000001a08167210 */ /* 0x000fc40007fde0ff */
[C---:B------:R-:W-:Y:S02]  /*afc0*/  ISETP.GT.AND P4, PT, R11.reuse, 0x8, P4 ;  /* 0x000000080b00780c */ /* 0x040fe40002784270 */
[----:B------:R-:W-:Y:S01]  /*afd0*/  ISETP.GT.AND P5, PT, R11, 0x8, P5 ;  /* 0x000000080b00780c */ /* 0x000fe20002fa4270 */
[----:B------:R-:W-:Y:S01]  /*afe0*/  IMAD.X R23, R7, 0x1, R27, P6 ;  /* 0x0000000107177824 */ /* 0x000fe200030e061b */
[----:B------:R-:W-:Y:S01]  /*aff0*/  IADD3 R12, P6, R13, R26, RZ ;  /* 0x0000001a0d0c7210 */ /* 0x000fe20007fde0ff */
[-C--:B------:R-:W-:Y:S01]  /*b000*/  FMUL R7, R148, R9.reuse ;  /* 0x0000000994077220 */ /* 0x080fe20000400000 */
[----:B------:R-:W-:-:S03]  /*b010*/  FMUL R11, R150, R9 ;  /* 0x00000009960b7220 */ /* 0x000fc60000400000 */
[----:B------:R-:W-:Y:S01]  /*b020*/  IMAD.X R13, R14, 0x1, R27, P6 ;  /* 0x000000010e0d7824 */ /* 0x000fe200030e061b */
[----:B------:R0:W-:Y:S04]  /*b030*/  @P1 STG.E desc[UR14][R20.64], R7 ;  /* 0x0000000714001986 */ /* 0x0001e8000c10190e */
[----:B------:R0:W-:Y:S04]  /*b040*/  @P2 STG.E desc[UR14][R22.64], R149 ;  /* 0x0000009516002986 */ /* 0x0001e8000c10190e */
[----:B------:R0:W-:Y:S04]  /*b050*/  @P4 STG.E desc[UR14][R24.64], R11 ;  /* 0x0000000b18004986 */ /* 0x0001e8000c10190e */
[----:B------:R0:W-:Y:S02]  /*b060*/  @P5 STG.E desc[UR14][R12.64], R151 ;  /* 0x000000970c005986 */ /* 0x0001e4000c10190e */
.L_x_277:
[----:B------:R-:W-:Y:S05]  /*b070*/  BSYNC B0 ;  /* 0x0000000000007941 */ /* 0x000fea0003800000 */
.L_x_25:
[----:B------:R-:W-:Y:S01]  /*b080*/  ULDC UR8, c[0x0][0xc] ;  /* 0x0000030000087ab9 */ /* 0x000fe20000000800 */
[----:B------:R-:W-:Y:S01]  /*b090*/  ULDC UR9, c[0x0][0x10] ;  /* 0x0000040000097ab9 */ /* 0x000fe20000000800 */
[----:B0-----:R-:W0:Y:S01]  /*b0a0*/  LDC R7, c[0x0][0x14] ;  /* 0x00000500ff077b82 */ /* 0x001e220000000800 */
[----:B------:R-:W-:Y:S01]  /*b0b0*/  UIMAD.WIDE.U32 UR8, UR8, UR9, URZ ;  /* 0x00000009080872a5 */ /* 0x000fe2000f8e003f */
[----:B------:R-:W-:Y:S01]  /*b0c0*/  PRMT R11, RZ, 0x7610, R11 ;  /* 0x00007610ff0b7816 */ /* 0x000fe2000000000b */
[----:B------:R-:W-:Y:S02]  /*b0d0*/  IMAD.MOV.U32 R12, RZ, RZ, -0x1 ;  /* 0xffffffffff0c7424 */ /* 0x000fe400078e00ff */
[----:B------:R-:W-:Y:S02]  /*b0e0*/  IMAD.MOV.U32 R8, RZ, RZ, -0x1 ;  /* 0xffffffffff087424 */ /* 0x000fe400078e00ff */
[----:B0-----:R-:W-:-:S04]  /*b0f0*/  IMAD.WIDE.U32 R2, R7, UR8, R2 ;  /* 0x0000000807027c25 */ /* 0x001fc8000f8e0002 */
[----:B------:R-:W-:Y:S01]  /*b100*/  IMAD R7, R7, UR9, RZ ;  /* 0x0000000907077c24 */ /* 0x000fe2000f8e02ff */
[----:B------:R-:W-:Y:S02]  /*b110*/  ULDC.64 UR8, c[0x0][0x750] ;  /* 0x0001d40000087ab9 */ /* 0x000fe40000000a00 */
[----:B------:R-:W-:Y:S01]  /*b120*/  ISETP.GE.U32.AND P1, PT, R2, UR8, PT ;  /* 0x0000000802007c0c */ /* 0x000fe2000bf26070 */
[----:B------:R-:W-:Y:S02]  /*b130*/  IMAD.IADD R3, R3, 0x1, R7 ;  /* 0x0000000103037824 */ /* 0x000fe400078e0207 */
[----:B------:R-:W-:-:S03]  /*b140*/  IMAD.MOV.U32 R7, RZ, RZ, -0x1 ;  /* 0xffffffffff077424 */ /* 0x000fc600078e00ff */
[----:B------:R-:W-:-:S13]  /*b150*/  ISETP.GE.U32.AND.EX P1, PT, R3, UR9, PT, P1 ;  /* 0x0000000903007c0c */ /* 0x000fda000bf26110 */
[----:B------:R-:W-:Y:S05]  /*b160*/  @P1 BRA `(.L_x_278) ;  /* 0x0000000400601947 */ /* 0x000fea0003800000 */
[----:B------:R-:W0:Y:S01]  /*b170*/  S2R R22, SR_CTAID.X ;  /* 0x0000000000167919 */ /* 0x000e220000002500 */
[----:B------:R-:W1:Y:S01]  /*b180*/  LDC.64 R18, c[0x0][0x728] ;  /* 0x0001ca00ff127b82 */ /* 0x000e620000000a00 */
[----:B------:R-:W-:Y:S01]  /*b190*/  ULDC UR7, c[0x0][0x150] ;  /* 0x0000540000077ab9 */ /* 0x000fe20000000800 */
[----:B----4-:R-:W-:Y:S01]  /*b1a0*/  IMAD.MOV.U32 R16, RZ, RZ, R2 ;  /* 0x000000ffff107224 */ /* 0x010fe200078e0002 */
[----:B------:R-:W4:Y:S01]  /*b1b0*/  S2R R24, SR_CTAID.Y ;  /* 0x0000000000187919 */ /* 0x000f220000002600 */
[----:B------:R-:W-:-:S04]  /*b1c0*/  IMAD.MOV.U32 R17, RZ, RZ, R3 ;  /* 0x000000ffff117224 */ /* 0x000fc800078e0003 */
[----:B------:R-:W2:Y:S08]  /*b1d0*/  LDC R25, c[0x0][0x144] ;  /* 0x00005100ff197b82 */ /* 0x000eb00000000800 */
[----:B------:R-:W2:Y:S08]  /*b1e0*/  LDC R8, c[0x0][0x730] ;  /* 0x0001cc00ff087b82 */ /* 0x000eb00000000800 */
[----:B------:R-:W2:Y:S01]  /*b1f0*/  LDC.64 R20, c[0x0][0x720] ;  /* 0x0001c800ff147b82 */ /* 0x000ea20000000a00 */
[----:B-1----:R-:W-:-:S04]  /*b200*/  ISETP.NE.U32.AND P1, PT, R18, RZ, PT ;  /* 0x000000ff1200720c */ /* 0x002fc80003f25070 */
[----:B------:R-:W-:Y:S02]  /*b210*/  ISETP.NE.AND.EX P1, PT, R19, RZ, PT, P1 ;  /* 0x000000ff1300720c */ /* 0x000fe40003f25310 */
[----:B0-----:R-:W-:-:S05]  /*b220*/  I2FP.F32.U32 R7, R22 ;  /* 0x0000001600077245 */ /* 0x001fca0000201000 */
[----:B------:R-:W-:-:S04]  /*b230*/  FMUL R7, R7, UR7 ;  /* 0x0000000707077c20 */ /* 0x000fc80008400000 */
[----:B------:R0:W1:Y:S02]  /*b240*/  F2I.U32.TRUNC.NTZ R23, R7 ;  /* 0x0000000700177305 */ /* 0x000064000020f000 */
[----:B----4-:R-:W-:Y:S05]  /*b250*/  @!P1 BRA `(.L_x_279) ;  /* 0x0000000000289947 */ /* 0x010fea0003800000 */
[----:B0-----:R-:W0:Y:S02]  /*b260*/  LDC R7, c[0x0][0x734] ;  /* 0x0001cd00ff077b82 */ /* 0x001e240000000800 */
        /* <DEDUP_REMOVED lines=9> */
.L_x_279:
[----:B------:R-:W4:Y:S01]  /*b300*/  LDC.64 R28, c[0x0][0x740] ;  /* 0x0001d000ff1c7b82 */ /* 0x000f220000000a00 */
[-C--:B--2---:R-:W-:Y:S01]  /*b310*/  SHF.R.U64 R19, R16, R8.reuse, R17 ;  /* 0x0000000810137219 */ /* 0x084fe20000001211 */
[----:B-1----:R-:W-:Y:S01]  /*b320*/  IMAD.MOV R23, RZ, RZ, -R23 ;  /* 0x000000ffff177224 */ /* 0x002fe200078e0a17 */
[----:B0-----:R-:W-:Y:S01]  /*b330*/  SHF.R.U32.HI R7, RZ, R8, R17 ;  /* 0x00000008ff077219 */ /* 0x001fe20000011611 */
[----:B------:R-:W-:Y:S01]  /*b340*/  ULDC UR7, c[0x0][0x154] ;  /* 0x0000550000077ab9 */ /* 0x000fe20000000800 */
[----:B------:R-:W-:Y:S01]  /*b350*/  IADD3 R11, P1, RZ, -R19, RZ ;  /* 0x80000013ff0b7210 */ /* 0x000fe20007f3e0ff */
[----:B------:R-:W-:Y:S02]  /*b360*/  IMAD R25, R25, R23, R22 ;  /* 0x0000001719197224 */ /* 0x000fe400078e0216 */
[----:B------:R-:W0:Y:S01]  /*b370*/  LDC R14, c[0x0][0x718] ;  /* 0x0001c600ff0e7b82 */ /* 0x000e220000000800 */
[----:B------:R-:W-:Y:S02]  /*b380*/  IMAD.MOV.U32 R15, RZ, RZ, 0x1 ;  /* 0x00000001ff0f7424 */ /* 0x000fe400078e00ff */
[----:B------:R-:W-:-:S02]  /*b390*/  IMAD.X R7, RZ, RZ, ~R7, P1 ;  /* 0x000000ffff077224 */ /* 0x000fc400008e0e07 */
[----:B------:R-:W-:-:S03]  /*b3a0*/  IMAD.WIDE.U32 R12, R11, R20, R2 ;  /* 0x000000140b0c7225 */ /* 0x000fc600078e0002 */
[----:B------:R-:W1:Y:S01]  /*b3b0*/  LDC R16, c[0x0][0x708] ;  /* 0x0001c200ff107b82 */ /* 0x000e620000000800 */
[----:B------:R-:W-:-:S04]  /*b3c0*/  IMAD R8, R7, R20, RZ ;  /* 0x0000001407087224 */ /* 0x000fc800078e02ff */
[----:B------:R-:W-:Y:S01]  /*b3d0*/  IMAD R7, R11, R21, R8 ;  /* 0x000000150b077224 */ /* 0x000fe200078e0208 */
[----:B------:R-:W-:Y:S02]  /*b3e0*/  I2FP.F32.U32 R8, R24 ;  /* 0x0000001800087245 */ /* 0x000fe40000201000 */
[----:B---3--:R-:W2:Y:S01]  /*b3f0*/  LDC R26, c[0x0][0x758] ;  /* 0x0001d600ff1a7b82 */ /* 0x008ea20000000800 */
[----:B------:R-:W-:Y:S01]  /*b400*/  IMAD.IADD R7, R13, 0x1, R7 ;  /* 0x000000010d077824 */ /* 0x000fe200078e0207 */
[----:B----4-:R-:W-:Y:S01]  /*b410*/  ISETP.NE.U32.AND P1, PT, R28, RZ, PT ;  /* 0x000000ff1c00720c */ /* 0x010fe20003f25070 */
[----:B------:R-:W-:Y:S01]  /*b420*/  FMUL R11, R8, UR7 ;  /* 0x00000007080b7c20 */ /* 0x000fe20008400000 */
[----:B------:R-:W-:Y:S02]  /*b430*/  IMAD.MOV.U32 R13, RZ, RZ, -0x1 ;  /* 0xffffffffff0d7424 */ /* 0x000fe400078e00ff */
[----:B------:R-:W-:Y:S01]  /*b440*/  ISETP.NE.AND.EX P1, PT, R29, RZ, PT, P1 ;  /* 0x000000ff1d00720c */ /* 0x000fe20003f25310 */
[----:B------:R3:W4:Y:S01]  /*b450*/  F2I.U32.TRUNC.NTZ R20, R11 ;  /* 0x0000000b00147305 */ /* 0x000722000020f000 */
[----:B------:R-:W3:Y:S01]  /*b460*/  LDC R23, c[0x0][0x148] ;  /* 0x00005200ff177b82 */ /* 0x000ee20000000800 */
[----:B0-----:R-:W-:-:S02]  /*b470*/  SHF.R.U64 R18, R12, R14, R7 ;  /* 0x0000000e0c127219 */ /* 0x001fc40000001207 */
[----:B------:R-:W-:-:S05]  /*b480*/  SHF.R.U32.HI R7, RZ, R14, R7 ;  /* 0x0000000eff077219 */ /* 0x000fca0000011607 */
[----:B------:R-:W0:Y:S01]  /*b490*/  LDC R22, c[0x0][0x700] ;  /* 0x0001c000ff167b82 */ /* 0x000e220000000800 */
[-CC-:B-1----:R-:W-:Y:S02]  /*b4a0*/  SHF.R.U64 R8, R18, R16.reuse, R7.reuse ;  /* 0x0000001012087219 */ /* 0x182fe40000001207 */
[----:B------:R-:W-:-:S05]  /*b4b0*/  SHF.R.U32.HI R7, RZ, R16, R7 ;  /* 0x00000010ff077219 */ /* 0x000fca0000011607 */
[----:B------:R-:W1:Y:S01]  /*b4c0*/  LDC R30, c[0x0][0x748] ;  /* 0x0001d200ff1e7b82 */ /* 0x000e620000000800 */
[-C--:B--2---:R-:W-:Y:S02]  /*b4d0*/  SHF.L.U32 R12, R13, R26.reuse, RZ ;  /* 0x0000001a0d0c7219 */ /* 0x084fe400000006ff */
[-CC-:B------:R-:W-:Y:S02]  /*b4e0*/  SHF.R.U64 R21, R8, R26.reuse, R7.reuse ;  /* 0x0000001a08157219 */ /* 0x180fe40000001207 */
[----:B------:R-:W-:Y:S02]  /*b4f0*/  SHF.R.U32.HI R13, RZ, R26, R7 ;  /* 0x0000001aff0d7219 */ /* 0x000fe40000011607 */
[----:B------:R-:W-:Y:S01]  /*b500*/  LOP3.LUT R27, RZ, R12, RZ, 0x33, !PT ;  /* 0x0000000cff1b7212 */ /* 0x000fe200078e33ff */
[----:B------:R-:W2:Y:S01]  /*b510*/  LDC R31, c[0x0][0x738] ;  /* 0x0001ce00ff1f7b82 */ /* 0x000ea20000000800 */
[----:B------:R-:W-:Y:S01]  /*b520*/  SHF.L.U32 R26, R15, R26, RZ ;  /* 0x0000001a0f1a7219 */ /* 0x000fe200000006ff */
[----:B------:R-:W-:-:S06]  /*b530*/  IMAD.MOV.U32 R12, RZ, RZ, R21 ;  /* 0x000000ffff0c7224 */ /* 0x000fcc00078e0015 */
[----:B------:R-:W0:Y:S01]  /*b540*/  LDC R32, c[0x0][0x710] ;  /* 0x0001c400ff207b82 */ /* 0x000e220000000800 */
[----:B----4-:R-:W-:Y:S05]  /*b550*/  @!P1 BRA `(.L_x_280) ;  /* 0x0000000000289947 */ /* 0x010fea0003800000 */
[----:B------:R-:W4:Y:S02]  /*b560*/  LDC R12, c[0x0][0x74c] ;  /* 0x0001d300ff0c7b82 */ /* 0x000f240000000800 */
[----:B----4-:R-:W-:-:S05]  /*b570*/  IADD3 R7, P1, R21, R12, RZ ;  /* 0x0000000c15077210 */ /* 0x010fca0007f3e0ff */
[----:B---3--:R-:W-:-:S04]  /*b580*/  IMAD.X R11, RZ, RZ, R13, P1 ;  /* 0x000000ffff0b7224 */ /* 0x008fc800008e060d */
[----:B------:R-:W-:-:S04]  /*b590*/  IMAD.WIDE.U32 R12, R11, R28, RZ ;  /* 0x0000001c0b0c7225 */ /* 0x000fc800078e00ff */
[----:B------:R-:W-:-:S04]  /*b5a0*/  IMAD.WIDE.U32 R14, P1, R7, R29, R12 ;  /* 0x0000001d070e7225 */ /* 0x000fc8000782000c */
[----:B------:R-:W-:-:S04]  /*b5b0*/  IMAD.WIDE.U32 R12, R7, R28, RZ ;  /* 0x0000001c070c7225 */ /* 0x000fc800078e00ff */
[----:B------:R-:W-:Y:S01]  /*b5c0*/  IMAD.X R17, RZ, RZ, RZ, P1 ;  /* 0x000000ffff117224 */ /* 0x000fe200008e06ff */
[----:B------:R-:W-:Y:S01]  /*b5d0*/  IADD3 RZ, P1, R13, R14, RZ ;  /* 0x0000000e0dff7210 */ /* 0x000fe20007f3e0ff */
[----:B------:R-:W-:-:S04]  /*b5e0*/  IMAD.MOV.U32 R16, RZ, RZ, R15 ;  /* 0x000000ffff107224 */ /* 0x000fc800078e000f */
[----:B------:R-:W-:-:S08]  /*b5f0*/  IMAD.WIDE.U32.X R12, R11, R29, R16, P1 ;  /* 0x0000001d0b0c7225 */ /* 0x000fd000008e0410 */
.L_x_280:
[----:B-1----:R-:W-:Y:S01]  /*b600*/  SHF.R.U64 R7, R12, R30, R13 ;  /* 0x0000001e0c077219 */ /* 0x002fe2000000120d */
[----:B0--3--:R-:W-:Y:S01]  /*b610*/  VIADD R11, R22, 0xffffffff ;  /* 0xffffffff160b7836 */ /* 0x009fe20000000000 */
[----:B------:R-:W-:Y:S01]  /*b620*/  LOP3.LUT R12, R8, R27, RZ, 0xc0, !PT ;  /* 0x0000001b080c7212 */ /* 0x000fe200078ec0ff */
[----:B------:R-:W-:Y:S02]  /*b630*/  IMAD.MOV R20, RZ, RZ, -R20 ;  /* 0x000000ffff147224 */ /* 0x000fe400078e0a14 */
[----:B------:R-:W-:Y:S01]  /*b640*/  IMAD.MOV R8, RZ, RZ, -R7 ;  /* 0x000000ffff087224 */ /* 0x000fe200078e0a07 */
[----:B------:R-:W-:Y:S01]  /*b650*/  LOP3.LUT R18, R18, R11, RZ, 0xc0, !PT ;  /* 0x0000000b12127212 */ /* 0x000fe200078ec0ff */
[----:B------:R-:W-:Y:S02]  /*b660*/  IMAD R12, R26, R7, R12 ;  /* 0x000000071a0c7224 */ /* 0x000fe400078e020c */
[----:B------:R-:W-:Y:S02]  /*b670*/  @P3 IMAD R25, R23, R20, R24 ;  /* 0x0000001417193224 */ /* 0x000fe400078e0218 */
[----:B--2---:R-:W-:-:S02]  /*b680*/  IMAD R7, R8, R31, R21 ;  /* 0x0000001f08077224 */ /* 0x004fc400078e0215 */
[----:B------:R-:W-:Y:S02]  /*b690*/  IMAD R12, R12, R32, R25 ;  /* 0x000000200c0c7224 */ /* 0x000fe400078e0219 */
[----:B------:R-:W-:Y:S02]  /*b6a0*/  IMAD R7, R7, R22, R18 ;  /* 0x0000001607077224 */ /* 0x000fe400078e0212 */
[----:B------:R-:W-:-:S03]  /*b6b0*/  IMAD.MOV.U32 R11, RZ, RZ, 0x1 ;  /* 0x00000001ff0b7424 */ /* 0x000fc600078e00ff */
[----:B------:R-:W-:Y:S02]  /*b6c0*/  SEL R8, R7, R12, !P3 ;  /* 0x0000000c07087207 */ /* 0x000fe40005800000 */
[----:B------:R-:W-:Y:S01]  /*b6d0*/  SEL R12, R12, R7, !P3 ;  /* 0x000000070c0c7207 */ /* 0x000fe20005800000 */
[----:B------:R-:W-:-:S07]  /*b6e0*/  IMAD.MOV.U32 R7, RZ, RZ, R19 ;  /* 0x000000ffff077224 */ /* 0x000fce00078e0013 */
.L_x_278:
[----:B------:R-:W-:-:S13]  /*b6f0*/  LOP3.LUT P1, RZ, R11, 0xff, RZ, 0xc0, !PT ;  /* 0x000000ff0bff7812 */ /* 0x000fda000782c0ff */
[----:B------:R-:W-:Y:S05]  /*b700*/  @P1 BRA `(.L_x_281) ;  /* 0xffffff58008c1947 */ /* 0x000fea000383ffff */
[----:B------:R-:W-:Y:S05]  /*b710*/  EXIT ;  /* 0x000000000000794d */ /* 0x000fea0003800000 */
.L_x_7:
[----:B0-----:R-:W-:Y:S01]  /*b720*/  ULDC.64 UR4, c[0x0][0x750] ;  /* 0x0001d40000047ab9 */ /* 0x001fe20000000a00 */
        /* <DEDUP_REMOVED lines=25> */
.L_x_283:
[----:B------:R-:W0:Y:S01]  /*b8c0*/  LDC.64 R28, c[0x0][0x740] ;  /* 0x0001d000ff1c7b82 */ /* 0x000e220000000a00 */
[-CC-:B------:R-:W-:Y:S01]  /*b8d0*/  SHF.R.U64 R20, R18, R6.reuse, R19.reuse ;  /* 0x0000000612147219 */ /* 0x180fe20000001213 */
[----:B------:R-:W-:Y:S01]  /*b8e0*/  IMAD.MOV.U32 R27, RZ, RZ, 0x1 ;  /* 0x00000001ff1b7424 */ /* 0x000fe200078e00ff */
        /* <DEDUP_REMOVED lines=10> */
[----:B0-----:R-:W-:Y:S01]  /*b990*/  ISETP.NE.U32.AND P0, PT, R28, RZ, PT ;  /* 0x000000ff1c00720c */ /* 0x001fe20003f05070 */
[----:B------:R-:W-:-:S03]  /*b9a0*/  IMAD.MOV.U32 R15, RZ, RZ, -0x1 ;  /* 0xffffffffff0f7424 */ /* 0x000fc600078e00ff */
[----:B------:R-:W-:Y:S02]  /*b9b0*/  ISETP.NE.AND.EX P0, PT, R29, RZ, PT, P0 ;  /* 0x000000ff1d00720c */ /* 0x000fe40003f05300 */
[----:B------:R-:W0:Y:S01]  /*b9c0*/  LDC R23, c[0x0][0x700] ;  /* 0x0001c000ff177b82 */ /* 0x000e220000000800 */
[-CC-:B-1----:R-:W-:Y:S02]  /*b9d0*/  SHF.R.U64 R8, R14, R12.reuse, R5.reuse ;  /* 0x0000000c0e087219 */ /* 0x182fe40000001205 */
[----:B------:R-:W-:-:S05]  /*b9e0*/  SHF.R.U32.HI R5, RZ, R12, R5 ;  /* 0x0000000cff057219 */ /* 0x000fca0000011605 */
[----:B------:R-:W1:Y:S01]  /*b9f0*/  LDC R6, c[0x0][0x748] ;  /* 0x0001d200ff067b82 */ /* 0x000e620000000800 */
[-CC-:B--2---:R-:W-:Y:S02]  /*ba00*/  SHF.R.U64 R12, R8, R16.reuse, R5.reuse ;  /* 0x00000010080c7219 */ /* 0x184fe40000001205 */
[----:B------:R-:W-:-:S05]  /*ba10*/  SHF.R.U32.HI R5, RZ, R16, R5 ;  /* 0x00000010ff057219 */ /* 0x000fca0000011605 */
[----:B------:R-:W2:Y:S01]  /*ba20*/  LDC R25, c[0x0][0x738] ;  /* 0x0001ce00ff197b82 */ /* 0x000ea20000000800 */
[-C--:B---3--:R-:W-:Y:S02]  /*ba30*/  SHF.L.U32 R14, R15, R26.reuse, RZ ;  /* 0x0000001a0f0e7219 */ /* 0x088fe400000006ff */
[--C-:B------:R-:W-:Y:S02]  /*ba40*/  SHF.R.U64 R24, R12, R26, R5.reuse ;  /* 0x0000001a0c187219 */ /* 0x100fe40000001205 */
[----:B------:R-:W-:Y:S02]  /*ba50*/  LOP3.LUT R31, RZ, R14, RZ, 0x33, !PT ;  /* 0x0000000eff1f7212 */ /* 0x000fe400078e33ff */
[----:B------:R-:W-:Y:S01]  /*ba60*/  SHF.R.U32.HI R15, RZ, R26, R5 ;  /* 0x0000001aff0f7219 */ /* 0x000fe20000011605 */
[----:B------:R-:W3:Y:S01]  /*ba70*/  LDC R30, c[0x0][0x710] ;  /* 0x0001c400ff1e7b82 */ /* 0x000ee20000000800 */
[----:B------:R-:W-:Y:S01]  /*ba80*/  IMAD.MOV.U32 R14, RZ, RZ, R24 ;  /* 0x000000ffff0e7224 */ /* 0x000fe200078e0018 */
[----:B------:R-:W-:Y:S06]  /*ba90*/  @!P0 BRA `(.L_x_284) ;  /* 0x0000000000288947 */ /* 0x000fec0003800000 */
        /* <DEDUP_REMOVED lines=10> */
.L_x_284:
[----:B-1----:R-:W-:Y:S01]  /*bb40*/  SHF.R.U64 R6, R14, R6, R15 ;  /* 0x000000060e067219 */ /* 0x002fe2000000120f */
[----:B0-----:R-:W-:Y:S01]  /*bb50*/  VIADD R15, R23, 0xffffffff ;  /* 0xffffffff170f7836 */ /* 0x001fe20000000000 */
[----:B------:R-:W-:Y:S01]  /*bb60*/  SHF.L.U32 R27, R27, R26, RZ ;  /* 0x0000001a1b1b7219 */ /* 0x000fe200000006ff */
[----:B------:R-:W-:Y:S01]  /*bb70*/  @P3 IMAD R9, R13, R22, R10 ;  /* 0x000000160d093224 */ /* 0x000fe200078e020a */
[----:B------:R-:W-:Y:S01]  /*bb80*/  LOP3.LUT R5, R12, R31, RZ, 0xc0, !PT ;  /* 0x0000001f0c057212 */ /* 0x000fe200078ec0ff */
[----:B------:R-:W-:Y:S01]  /*bb90*/  IMAD.MOV R11, RZ, RZ, -R6 ;  /* 0x000000ffff0b7224 */ /* 0x000fe200078e0a06 */
[----:B------:R-:W-:-:S03]  /*bba0*/  LOP3.LUT R10, R8, R15, RZ, 0xc0, !PT ;  /* 0x0000000f080a7212 */ /* 0x000fc600078ec0ff */
[----:B------:R-:W-:Y:S02]  /*bbb0*/  IMAD R6, R27, R6, R5 ;  /* 0x000000061b067224 */ /* 0x000fe400078e0205 */
[----:B--2---:R-:W-:Y:S02]  /*bbc0*/  IMAD R5, R11, R25, R24 ;  /* 0x000000190b057224 */ /* 0x004fe400078e0218 */
[----:B---3--:R-:W-:Y:S02]  /*bbd0*/  IMAD R8, R6, R30, R9 ;  /* 0x0000001e06087224 */ /* 0x008fe400078e0209 */
[----:B------:R-:W-:Y:S02]  /*bbe0*/  IMAD.MOV.U32 R6, RZ, RZ, 0x1 ;  /* 0x00000001ff067424 */ /* 0x000fe400078e00ff */
[----:B------:R-:W-:-:S03]  /*bbf0*/  IMAD R9, R5, R23, R10 ;  /* 0x0000001705097224 */ /* 0x000fc600078e020a */
[----:B------:R-:W-:Y:S02]  /*bc00*/  PRMT R5, R6, 0x7610, R5 ;  /* 0x0000761006057816 */ /* 0x000fe40000000005 */
[----:B------:R-:W-:Y:S02]  /*bc10*/  SEL R6, R9, R8, !P3 ;  /* 0x0000000809067207 */ /* 0x000fe40005800000 */
[----:B------:R-:W-:-:S07]  /*bc20*/  SEL R8, R8, R9, !P3 ;  /* 0x0000000908087207 */ /* 0x000fce0005800000 */
.L_x_282:
[----:B------:R-:W-:-:S08]  /*bc30*/  NOP ;  /* 0x0000000000007918 */ /* 0x000fd00000000000 */
[----:B------:R-:W0:-:S00]  /*bc40*/  USETMAXREG.DEALLOC.CTAPOOL 0x28 ;  /* 0x00000028000079c8 */ /* 0x000e0000080e0500 */
[----:B0-----:R-:W-:-:S13]  /*bc50*/  ISETP.NE.AND P0, PT, R7, RZ, PT ;  /* 0x000000ff0700720c */ /* 0x001fda0003f05270 */
[----:B------:R-:W-:Y:S05]  /*bc60*/  @P0 EXIT ;  /* 0x000000000000094d */ /* 0x000fea0003800000 */
[----:B------:R-:W-:Y:S01]  /*bc70*/  LOP3.LUT P0, RZ, R5, 0xff, RZ, 0xc0, !PT ;  /* 0x000000ff05ff7812 */ /* 0x000fe2000780c0ff */
[----:B------:R-:W-:Y:S02]  /*bc80*/  IMAD.MOV.U32 R5, RZ, RZ, 0x1 ;  /* 0x00000001ff057424 */ /* 0x000fe400078e00ff */
[----:B------:R-:W-:-:S10]  /*bc90*/  IMAD.MOV.U32 R10, RZ, RZ, RZ ;  /* 0x000000ffff0a7224 */ /* 0x000fd400078e00ff */
[----:B------:R-:W-:Y:S05]  /*bca0*/  @!P0 BRA `(.L_x_285) ;  /* 0x0000000c00a08947 */ /* 0x000fea0003800000 */
[----:B------:R-:W0:Y:S01]  /*bcb0*/  LDC R5, c[0x0][0x28c] ;  /* 0x0000a300ff057b82 */ /* 0x000e220000000800 */
[----:B------:R-:W1:Y:S01]  /*bcc0*/  S2R R16, SR_CgaCtaId ;  /* 0x0000000000107919 */ /* 0x000e620000008800 */
[----:B------:R-:W-:Y:S01]  /*bcd0*/  ULDC UR5, c[0x0][0x758] ;  /* 0x0001d60000057ab9 */ /* 0x000fe20000000800 */
[----:B------:R-:W-:Y:S01]  /*bce0*/  UMOV UR7, 0xffffffff ;  /* 0xffffffff00077882 */ /* 0x000fe20000000000 */
[----:B------:R-:W-:Y:S01]  /*bcf0*/  ULDC UR6, c[0x0][0xc] ;  /* 0x0000030000067ab9 */ /* 0x000fe20000000800 */
[----:B------:R-:W-:Y:S01]  /*bd00*/  USHF.L.U32 UR9, UR7, UR5, URZ ;  /* 0x0000000507097299 */ /* 0x000fe2000800063f */
[----:B------:R-:W-:Y:S01]  /*bd10*/  BSSY B0, `(.L_x_285) ;  /* 0x00000e1000007945 */ /* 0x000fe20003800000 */
[----:B------:R-:W-:Y:S01]  /*bd20*/  UMOV UR8, 0x1 ;  /* 0x0000000100087882 */ /* 0x000fe20000000000 */
[----:B------:R-:W-:Y:S01]  /*bd30*/  ULDC UR7, c[0x0][0x10] ;  /* 0x0000040000077ab9 */ /* 0x000fe20000000800 */
[----:B------:R-:W-:Y:S01]  /*bd40*/  USHF.L.U32 UR5, UR8, UR5, URZ ;  /* 0x0000000508057299 */ /* 0x000fe2000800063f */
[----:B------:R-:W-:Y:S01]  /*bd50*/  IMAD.MOV.U32 R11, RZ, RZ, 0x1 ;  /* 0x00000001ff0b7424 */ /* 0x000fe200078e00ff */
[----:B------:R-:W-:Y:S01]  /*bd60*/  UIMAD.WIDE.U32 UR6, UR6, UR7, URZ ;  /* 0x00000007060672a5 */ /* 0x000fe2000f8e003f */
[----:B------:R-:W-:Y:S01]  /*bd70*/  LOP3.LUT R19, R4, 0x2, RZ, 0xfc, !PT ;  /* 0x0000000204137812 */ /* 0x000fe200078efcff */
[----:B------:R-:W-:Y:S01]  /*bd80*/  ULDC UR8, c[0x0][0x14] ;  /* 0x0000050000087ab9 */ /* 0x000fe20000000800 */
[----:B------:R-:W-:Y:S01]  /*bd90*/  ULDC UR4, c[0x0][0x700] ;  /* 0x0001c00000047ab9 */ /* 0x000fe20000000800 */
[----:B------:R-:W-:-:S02]  /*bda0*/  UIMAD.WIDE.U32 UR40, UR6, UR8, URZ ;  /* 0x00000008062872a5 */ /* 0x000fc4000f8e003f */
[----:B------:R-:W-:Y:S02]  /*bdb0*/  UIMAD UR7, UR7, UR8, URZ ;  /* 0x00000008070772a4 */ /* 0x000fe4000f8e023f */
[----:B------:R-:W-:Y:S02]  /*bdc0*/  UIADD3 UR4, UR4, -0x1, URZ ;  /* 0xffffffff04047890 */ /* 0x000fe4000fffe03f */
[----:B------:R-:W-:Y:S02]  /*bdd0*/  ULOP3.LUT UR6, URZ, UR9, URZ, 0x33, !UPT ;  /* 0x000000093f067292 */ /* 0x000fe4000f8e333f */
[----:B------:R-:W-:Y:S01]  /*bde0*/  UIADD3 UR7, UR41, UR7, URZ ;  /* 0x0000000729077290 */ /* 0x000fe2000fffe03f */
[----:B0-----:R-:W-:Y:S01]  /*bdf0*/  VIADD R5, R5, 0x7f ;  /* 0x0000007f05057836 */ /* 0x001fe20000000000 */
[----:B------:R-:W-:-:S04]  /*be00*/  ULDC.64 UR42, c[0x0][0x198] ;  /* 0x00006600002a7ab9 */ /* 0x000fc80000000a00 */
[----:B------:R-:W-:-:S04]  /*be10*/  SHF.R.S32.HI R10, RZ, 0x1f, R5 ;  /* 0x0000001fff0a7819 */ /* 0x000fc80000011405 */
[----:B------:R-:W-:Y:S01]  /*be20*/  LEA.HI R13, R10, R5, RZ, 0x7 ;  /* 0x000000050a0d7211 */ /* 0x000fe200078f38ff */
[C---:B-1----:R-:W-:Y:S02]  /*be30*/  IMAD.SHL.U32 R12, R16.reuse, 0x40, RZ ;  /* 0x00000040100c7824 */ /* 0x042fe400078e00ff */
[C---:B------:R-:W-:Y:S01]  /*be40*/  IMAD.SHL.U32 R14, R16.reuse, 0x1000, RZ ;  /* 0x00001000100e7824 */ /* 0x040fe200078e00ff */
[----:B------:R-:W-:Y:S01]  /*be50*/  SHF.R.S32.HI R13, RZ, 0x7, R13 ;  /* 0x00000007ff0d7819 */ /* 0x000fe2000001140d */
[----:B------:R-:W-:Y:S01]  /*be60*/  IMAD.SHL.U32 R15, R16, 0x80, RZ ;  /* 0x00000080100f7824 */ /* 0x000fe200078e00ff */
[----:B------:R-:W-:Y:S01]  /*be70*/  LOP3.LUT R12, R12, 0x40, RZ, 0xc0, !PT ;  /* 0x000000400c0c7812 */ /* 0x000fe200078ec0ff */
[----:B------:R-:W-:Y:S01]  /*be80*/  IMAD.SHL.U32 R16, R16, 0x400, RZ ;  /* 0x0000040010107824 */ /* 0x000fe200078e00ff */
[----:B------:R-:W-:Y:S01]  /*be90*/  LOP3.LUT R14, R14, 0x1000, RZ, 0xc0, !PT ;  /* 0x000010000e0e7812 */ /* 0x000fe200078ec0ff */
[----:B------:R-:W-:Y:S01]  /*bea0*/  IMAD.MOV.U32 R5, RZ, RZ, 0x1 ;  /* 0x00000001ff057424 */ /* 0x000fe200078e00ff */
[----:B------:R-:W-:Y:S01]  /*beb0*/  LOP3.LUT R15, R15, 0x80, RZ, 0xc0, !PT ;  /* 0x000000800f0f7812 */ /* 0x000fe200078ec0ff */
[----:B------:R-:W-:Y:S01]  /*bec0*/  IMAD.MOV.U32 R10, RZ, RZ, RZ ;  /* 0x000000ffff0a7224 */ /* 0x000fe200078e00ff */
[----:B------:R-:W-:Y:S01]  /*bed0*/  LOP3.LUT R16, R16, 0x400, RZ, 0xc0, !PT ;  /* 0x0000040010107812 */ /* 0x000fe200078ec0ff */
[----:B------:R-:W-:-:S07]  /*bee0*/  VIADD R17, R13, 0x1 ;  /* 0x000000010d117836 */ /* 0x000fce0000000000 */
.L_x_296:
[----:B------:R-:W-:-:S03]  /*bef0*/  UMOV UR8, 0xffffffff ;  /* 0xffffffff00087882 */ /* 0x000fc60000000000 */
[----:B------:R-:W-:Y:S05]  /*bf00*/  BRA.DIV UR8, `(.L_x_286) ;  /* 0x0000000e08987947 */ /* 0x000fea000b800000 */
[----:B------:R-:W-:-:S13]  /*bf10*/  ELECT P0, URZ, PT ;  /* 0x00000000003f782f */ /* 0x000fda0003800000 */
.L_x_305:
[----:B------:R-:W0:Y:S01]  /*bf20*/  LDC R7, c[0x0][0x28c] ;  /* 0x0000a300ff077b82 */ /* 0x000e220000000800 */
[----:B------:R-:W-:Y:S01]  /*bf30*/  BSSY B1, `(.L_x_287) ;  /* 0x000004d000017945 */ /* 0x000fe20003800000 */
[----:B0-----:R-:W-:-:S13]  /*bf40*/  ISETP.LT.OR P0, PT, R7, 0x1, !P0 ;  /* 0x000000010700780c */ /* 0x001fda0004701670 */
[----:B------:R-:W-:Y:S05]  /*bf50*/  @P0 BRA `(.L_x_288) ;  /* 0x0000000400280947 */ /* 0x000fea0003800000 */
[----:B------:R-:W-:Y:S01]  /*bf60*/  IMAD R25, R8, 0x100, R15 ;  /* 0x0000010008197824 */ /* 0x000fe200078e020f */
[----:B------:R-:W-:Y:S01]  /*bf70*/  CS2R R26, SRZ ;  /* 0x00000000001a7805 */ /* 0x000fe2000001ff00 */
[----:B------:R-:W-:Y:S02]  /*bf80*/  IMAD.SHL.U32 R6, R6, 0x100, RZ ;  /* 0x0000010006067824 */ /* 0x000fe400078e00ff */
[----:B------:R-:W-:Y:S02]  /*bf90*/  IMAD R8, R8, 0x80, R12 ;  /* 0x0000008008087824 */ /* 0x000fe400078e020c */
[----:B------:R-:W-:Y:S02]  /*bfa0*/  IMAD.MOV.U32 R28, RZ, RZ, 0x40 ;  /* 0x00000040ff1c7424 */ /* 0x000fe400078e00ff */
[----:B------:R-:W-:Y:S02]  /*bfb0*/  IMAD.MOV.U32 R7, RZ, RZ, R17 ;  /* 0x000000ffff077224 */ /* 0x000fe400078e0011 */
[----:B------:R-:W-:-:S02]  /*bfc0*/  IMAD.MOV.U32 R9, RZ, RZ, R5 ;  /* 0x000000ffff097224 */ /* 0x000fc400078e0005 */
[----:B------:R-:W-:-:S07]  /*bfd0*/  IMAD.MOV.U32 R21, RZ, RZ, R10 ;  /* 0x000000ffff157224 */ /* 0x000fce00078e000a */
.L_x_291:
[----:B------:R-:W0:Y:S01]  /*bfe0*/  S2R R23, SR_CgaCtaId ;  /* 0x0000000000177919 */ /* 0x000e220000008800 */
[----:B------:R-:W-:Y:S02]  /*bff0*/  MOV R18, 0x400 ;  /* 0x0000040000127802 */ /* 0x000fe40000000f00 */
[----:B------:R-:W-:-:S13]  /*c000*/  LOP3.LUT P1, RZ, R0, 0x7f, RZ, 0xc0, !PT ;  /* 0x0000007f00ff7812 */ /* 0x000fda000782c0ff */
[----:B------:R-:W1:Y:S01]  /*c010*/  @!P1 LDC R22, c[0x0][0x640] ;  /* 0x00019000ff169b82 */ /* 0x000e620000000800 */
[----:B0-----:R-:W-:Y:S02]  /*c020*/  LEA R24, R23, R18, 0x18 ;  /* 0x0000001217187211 */ /* 0x001fe400078ec0ff */
[----:B------:R-:W-:-:S03]  /*c030*/  SHF.L.U32 R18, R9, 0x1f, RZ ;  /* 0x0000001f09127819 */ /* 0x000fc600000006ff */
[----:B------:R-:W-:-:S04]  /*c040*/  IMAD R23, R21, 0x8, R24 ;  /* 0x0000000815177824 */ /* 0x000fc800078e0218 */
[----:B------:R-:W0:Y:S02]  /*c050*/  SYNCS.PHASECHK.TRANS64.TRYWAIT P0, [R23+URZ+0x10], R18 ;  /* 0x00001012170075a7 */ /* 0x000e24000800017f */
[----:B01----:R-:W-:Y:S05]  /*c060*/  @!P0 BRA `(.L_x_289) ;  /* 0x0000000c00608947 */ /* 0x003fea0003800000 */
.L_x_306:
[----:B0-----:R-:W-:Y:S01]  /*c070*/  PRMT R18, R19, 0x9910, RZ ;  /* 0x0000991013127816 */ /* 0x001fe200000000ff */
[----:B------:R0:W-:Y:S03]  /*c080*/  @!P1 SYNCS.ARRIVE.TRANS64 RZ, [R23+URZ], R22 ;  /* 0x0000001617ff99a7 */ /* 0x0001e6000800003f */
[----:B------:R-:W-:-:S13]  /*c090*/  ISETP.NE.AND P0, PT, R18, 0x2, PT ;  /* 0x000000021200780c */ /* 0x000fda0003f05270 */
[----:B0-----:R-:W-:Y:S05]  /*c0a0*/  @P0 BRA `(.L_x_290) ;  /* 0x0000000000040947 */ /* 0x001fea0003800000 */
[----:B------:R-:W-:Y:S01]  /*c0b0*/  BPT.TRAP 0x1 ;  /* 0x000000040000795c */ /* 0x000fe20000300000 */
.L_x_290:
[C---:B------:R-:W-:Y:S01]  /*c0c0*/  IMAD R18, R21.reuse, 0x2000, R14 ;  /* 0x0000200015127824 */ /* 0x040fe200078e020e */
[----:B------:R-:W-:Y:S01]  /*c0d0*/  R2UR UR9, R24 ;  /* 0x00000000180972ca */ /* 0x000fe200000e0000 */
[--C-:B------:R-:W-:Y:S01]  /*c0e0*/  IMAD R22, R21, 0x10000, R24.reuse ;  /* 0x0001000015167824 */ /* 0x100fe200078e0218 */
[----:B------:R-:W-:Y:S01]  /*c0f0*/  R2UR UR10, R28 ;  /* 0x000000001c0a72ca */ /* 0x000fe200000e0000 */
[----:B------:R-:W-:Y:S01]  /*c100*/  IMAD R18, R18, 0x2, R24 ;  /* 0x0000000212127824 */ /* 0x000fe200078e0218 */
[----:B------:R-:W-:Y:S01]  /*c110*/  R2UR UR33, R23 ;  /* 0x00000000172172ca */ /* 0x000fe200000e0000 */
[----:B------:R-:W-:Y:S01]  /*c120*/  VIADD R7, R7, 0xffffffff ;  /* 0xffffffff07077836 */ /* 0x000fe20000000000 */
[----:B------:R-:W-:Y:S01]  /*c130*/  R2UR UR8, R22 ;  /* 0x00000000160872ca */ /* 0x000fe200000e0000 */
[----:B------:R-:W-:Y:S01]  /*c140*/  UIADD3 UR14, UP0, UR42, 0xf0, URZ ;  /* 0x000000f02a0e7890 */ /* 0x000fe2000ff1e03f */
[----:B------:R-:W-:Y:S01]  /*c150*/  R2UR UR32, R18 ;  /* 0x00000000122072ca */ /* 0x000fe200000e0000 */
[----:B------:R-:W-:Y:S01]  /*c160*/  IMAD R18, R21, 0x800, R16 ;  /* 0x0000080015127824 */ /* 0x000fe200078e0210 */
[----:B------:R-:W-:Y:S01]  /*c170*/  R2UR UR36, R20 ;  /* 0x00000000142472ca */ /* 0x000fe200000e0000 */
[----:B------:R-:W-:Y:S01]  /*c180*/  UIADD3 UR22, UP1, UR42, 0x1f0, URZ ;  /* 0x000001f02a167890 */ /* 0x000fe2000ff3e03f */
[----:B------:R-:W-:Y:S01]  /*c190*/  R2UR UR34, R26 ;  /* 0x000000001a2272ca */ /* 0x000fe200000e0000 */
[----:B------:R-:W-:Y:S01]  /*c1a0*/  UIADD3 UR30, UP2, UR42, 0x2f0, URZ ;  /* 0x000002f02a1e7890 */ /* 0x000fe2000ff5e03f */
[----:B------:R-:W-:Y:S01]  /*c1b0*/  R2UR UR24, R18 ;  /* 0x00000000121872ca */ /* 0x000fe200000e0000 */
[----:B------:R-:W-:Y:S01]  /*c1c0*/  UIADD3.X UR15, URZ, UR43, URZ, UP0, !UPT ;  /* 0x0000002b3f0f7290 */ /* 0x000fe200087fe43f */
[----:B------:R-:W-:Y:S01]  /*c1d0*/  R2UR UR35, R8 ;  /* 0x00000000082372ca */ /* 0x000fe200000e0000 */
[----:B------:R-:W-:Y:S01]  /*c1e0*/  UIADD3.X UR23, URZ, UR43, URZ, UP1, !UPT ;  /* 0x0000002b3f177290 */ /* 0x000fe20008ffe43f */
[----:B------:R-:W-:Y:S01]  /*c1f0*/  R2UR UR26, R25 ;  /* 0x00000000191a72ca */ /* 0x000fe200000e0000 */
[----:B------:R-:W-:Y:S01]  /*c200*/  UIADD3 UR18, UR10, -0x40, URZ ;  /* 0xffffffc00a127890 */ /* 0x000fe2000fffe03f */
[----:B------:R-:W-:Y:S01]  /*c210*/  R2UR UR27, R27 ;  /* 0x000000001b1b72ca */ /* 0x000fe200000e0000 */
[----:B------:R-:W-:Y:S01]  /*c220*/  UIADD3 UR32, UR32, 0x100, URZ ;  /* 0x0000010020207890 */ /* 0x000fe2000fffe03f */
[----:B------:R-:W-:Y:S01]  /*c230*/  R2UR UR19, R6 ;  /* 0x00000000061372ca */ /* 0x000fe200000e0000 */
[----:B------:R-:W-:Y:S01]  /*c240*/  UIADD3 UR16, UR8, 0x8100, URZ ;  /* 0x0000810008107890 */ /* 0x000fe2000fffe03f */
[----:B------:R-:W-:Y:S01]  /*c250*/  ISETP.GT.AND P1, PT, R7, 0x1, PT ;  /* 0x000000010700780c */ /* 0x000fe20003f24270 */
[----:B------:R-:W-:Y:S01]  /*c260*/  UIADD3.X UR31, URZ, UR43, URZ, UP2, !UPT ;  /* 0x0000002b3f1f7290 */ /* 0x000fe200097fe43f */
[----:B------:R-:W-:Y:S01]  /*c270*/  VIADD R21, R21, 0x1 ;  /* 0x0000000115157836 */ /* 0x000fe20000000000 */
[----:B------:R-:W-:Y:S01]  /*c280*/  UIADD3 UR24, UR9, 0x28100, UR24 ;  /* 0x0002810009187890 */ /* 0x000fe2000fffe018 */
[----:B------:R-:W-:Y:S01]  /*c290*/  VIADD R27, R27, 0x1 ;  /* 0x000000011b1b7836 */ /* 0x000fe20000000000 */
[----:B------:R-:W-:Y:S01]  /*c2a0*/  UIADD3 UR8, UR8, 0x10100, URZ ;  /* 0x0001010008087890 */ /* 0x000fe2000fffe03f */
[----:B------:R-:W-:Y:S01]  /*c2b0*/  VIADD R28, R28, 0x80 ;  /* 0x000000801c1c7836 */ /* 0x000fe20000000000 */
[----:B------:R-:W-:Y:S01]  /*c2c0*/  UMOV UR13, 0x30000 ;  /* 0x00030000000d7882 */ /* 0x000fe20000000000 */
[----:B------:R-:W-:Y:S01]  /*c2d0*/  UMOV UR38, 0x0 ;  /* 0x0000000000267882 */ /* 0x000fe20000000000 */
[----:B------:R-:W-:Y:S01]  /*c2e0*/  UMOV UR39, 0x10000000 ;  /* 0x1000000000277882 */ /* 0x000fe20000000000 */
[C---:B------:R-:W-:Y:S01]  /*c2f0*/  ISETP.NE.AND P0, PT, R21.reuse, 0x2, PT ;  /* 0x000000021500780c */ /* 0x040fe20003f05270 */
[----:B------:R-:W-:Y:S01]  /*c300*/  UMOV UR25, UR33 ;  /* 0x0000002100197c82 */ /* 0x000fe20008000000 */
[----:B------:R-:W-:Y:S01]  /*c310*/  UMOV UR28, UR36 ;  /* 0x00000024001c7c82 */ /* 0x000fe20008000000 */
[----:B------:R0:W-:Y:S01]  /*c320*/  UTMALDG.3D.MULTICAST [UR32], [UR14], UR13, desc[UR38] ;  /* 0x000026200e0073b4 */ /* 0x0001e2000801180d */
[----:B------:R-:W-:Y:S01]  /*c330*/  UMOV UR17, UR33 ;  /* 0x0000002100117c82 */ /* 0x000fe20008000000 */
[----:B------:R-:W-:Y:S01]  /*c340*/  UMOV UR20, UR36 ;  /* 0x0000002400147c82 */ /* 0x000fe20008000000 */
[----:B------:R-:W-:Y:S01]  /*c350*/  UMOV UR9, UR33 ;  /* 0x0000002100097c82 */ /* 0x000fe20008000000 */
[----:B------:R-:W-:Y:S01]  /*c360*/  UMOV UR12, UR36 ;  /* 0x00000024000c7c82 */ /* 0x000fe20008000000 */
[----:B------:R-:W-:Y:S01]  /*c370*/  UMOV UR11, UR19 ;  /* 0x00000013000b7c82 */ /* 0x000fe20008000000 */
[----:B------:R-:W-:Y:S01]  /*c380*/  SEL R18, RZ, 0x1, P0 ;  /* 0x00000001ff127807 */ /* 0x000fe20000000000 */
[----:B------:R-:W-:Y:S01]  /*c390*/  VIADD R26, R26, 0x40 ;  /* 0x000000401a1a7836 */ /* 0x000fe20000000000 */
[----:B------:R0:W-:Y:S01]  /*c3a0*/  UTMALDG.3D.MULTICAST [UR24], [UR22], UR13, desc[UR38] ;  /* 0x00002618160073b4 */ /* 0x0001e2000801180d */
[----:B------:R-:W-:-:S02]  /*c3b0*/  SEL R21, R21, RZ, P0 ;  /* 0x000000ff15157207 */ /* 0x000fc40000000000 */
[----:B------:R-:W-:Y:S01]  /*c3c0*/  LOP3.LUT R9, R9, R18, RZ, 0x3c, !PT ;  /* 0x0000001209097212 */ /* 0x000fe200078e3cff */
[----:B------:R0:W-:Y:S01]  /*c3d0*/  UTMALDG.3D [UR16], [UR30], desc[UR38] ;  /* 0x000026101e0075b4 */ /* 0x0001e20008011000 */
[----:B------:R0:W-:Y:S02]  /*c3e0*/  UTMALDG.3D [UR8], [UR30], desc[UR38] ;  /* 0x000026081e0075b4 */ /* 0x0001e40008011000 */
[----:B0-----:R-:W-:Y:S05]  /*c3f0*/  @P1 BRA `(.L_x_291) ;  /* 0xfffffff800f81947 */ /* 0x001fea000383ffff */
.L_x_288:
[----:B------:R-:W-:Y:S05]  /*c400*/  BSYNC B1 ;  /* 0x0000000000017941 */ /* 0x000fea0003800000 */
.L_x_287:
[----:B------:R-:W-:Y:S01]  /*c410*/  LOP3.LUT P1, RZ, R11, 0xff, RZ, 0xc0, !PT ;  /* 0x000000ff0bff7812 */ /* 0x000fe2000782c0ff */
[----:B------:R-:W-:Y:S01]  /*c420*/  IMAD.IADD R10, R13, 0x1, R10 ;  /* 0x000000010d0a7824 */ /* 0x000fe200078e020a */
[----:B------:R-:W-:Y:S01]  /*c430*/  IADD3 R2, P2, R2, UR40, RZ ;  /* 0x0000002802027c10 */ /* 0x000fe2000ff5e0ff */
[----:B------:R-:W-:Y:S01]  /*c440*/  ULDC.64 UR8, c[0x0][0x750] ;  /* 0x0001d40000087ab9 */ /* 0x000fe20000000a00 */
[----:B------:R-:W-:Y:S01]  /*c450*/  BSSY B1, `(.L_x_292) ;  /* 0x000006a000017945 */ /* 0x000fe20003800000 */
[----:B------:R-:W-:Y:S01]  /*c460*/  IMAD.MOV.U32 R20, RZ, RZ, -0x1 ;  /* 0xffffffffff147424 */ /* 0x000fe200078e00ff */
[----:B------:R-:W-:Y:S02]  /*c470*/  SHF.R.U32.HI R6, RZ, 0x1, R10 ;  /* 0x00000001ff067819 */ /* 0x000fe4000001160a */
[----:B------:R-:W-:Y:S02]  /*c480*/  ISETP.GT.U32.AND P0, PT, R10, 0x1, PT ;  /* 0x000000010a00780c */ /* 0x000fe40003f04070 */
[----:B------:R-:W-:-:S02]  /*c490*/  LOP3.LUT R6, R6, 0x1, RZ, 0xc0, !PT ;  /* 0x0000000106067812 */ /* 0x000fc400078ec0ff */
[----:B------:R-:W-:Y:S01]  /*c4a0*/  ISETP.LT.U32.AND P0, PT, R13, 0x2, P0 ;  /* 0x000000020d00780c */ /* 0x000fe20000701070 */
[----:B------:R-:W0:Y:S01]  /*c4b0*/  @P1 S2R R8, SR_CgaCtaId ;  /* 0x0000000000081919 */ /* 0x000e220000008800 */
[----:B------:R-:W-:Y:S02]  /*c4c0*/  @P1 MOV R7, 0x400 ;  /* 0x0000040000071802 */ /* 0x000fe40000000f00 */
[----:B------:R-:W-:Y:S02]  /*c4d0*/  IADD3.X R3, R3, UR7, RZ, P2, !PT ;  /* 0x0000000703037c10 */ /* 0x000fe400097fe4ff */
[----:B------:R-:W-:Y:S02]  /*c4e0*/  ISETP.GE.U32.AND P2, PT, R2, UR8, PT ;  /* 0x0000000802007c0c */ /* 0x000fe4000bf46070 */
[----:B------:R-:W-:Y:S02]  /*c4f0*/  LOP3.LUT R10, R10, 0x1, RZ, 0xc0, !PT ;  /* 0x000000010a0a7812 */ /* 0x000fe400078ec0ff */
[----:B------:R-:W-:-:S02]  /*c500*/  PRMT R11, RZ, 0x7610, R11 ;  /* 0x00007610ff0b7816 */ /* 0x000fc4000000000b */
[----:B0-----:R-:W-:Y:S01]  /*c510*/  @P1 LEA R7, R8, R7, 0x18 ;  /* 0x0000000708071211 */ /* 0x001fe200078ec0ff */
[----:B------:R-:W-:-:S03]  /*c520*/  IMAD.MOV.U32 R8, RZ, RZ, -0x1 ;  /* 0xffffffffff087424 */ /* 0x000fc600078e00ff */
[----:B------:R0:W-:Y:S01]  /*c530*/  @P1 SYNCS.ARRIVE.TRANS64.A1T0 RZ, [R7+URZ+0x38], RZ ;  /* 0x000038ff07ff19a7 */ /* 0x0001e2000810003f */
[----:B------:R-:W-:Y:S02]  /*c540*/  ISETP.NE.U32.AND P1, PT, R6, 0x1, PT ;  /* 0x000000010600780c */ /* 0x000fe40003f25070 */
[----:B------:R-:W-:Y:S02]  /*c550*/  SEL R6, RZ, 0x1, !P0 ;  /* 0x00000001ff067807 */ /* 0x000fe40004000000 */
[----:B------:R-:W-:Y:S02]  /*c560*/  ISETP.GE.U32.AND.EX P0, PT, R3, UR9, PT, P2 ;  /* 0x0000000903007c0c */ /* 0x000fe4000bf06120 */
[----:B------:R-:W-:-:S04]  /*c570*/  ISETP.GT.U32.AND P1, PT, R13, 0x1, !P1 ;  /* 0x000000010d00780c */ /* 0x000fc80004f24070 */
[----:B0-----:R-:W-:-:S04]  /*c580*/  SEL R7, RZ, 0x1, !P1 ;  /* 0x00000001ff077807 */ /* 0x001fc80004800000 */
[----:B------:R-:W-:Y:S01]  /*c590*/  LOP3.LUT R5, R7, R5, R6, 0x96, !PT ;  /* 0x0000000507057212 */ /* 0x000fe200078e9606 */
[----:B------:R-:W-:Y:S01]  /*c5a0*/  IMAD.MOV.U32 R6, RZ, RZ, -0x1 ;  /* 0xffffffffff067424 */ /* 0x000fe200078e00ff */
[----:B------:R-:W-:Y:S01]  /*c5b0*/  PRMT R7, RZ, 0x7610, R7 ;  /* 0x00007610ff077816 */ /* 0x000fe20000000007 */
[----:B------:R-:W-:Y:S06]  /*c5c0*/  @P0 BRA `(.L_x_293) ;  /* 0x0000000400480947 */ /* 0x000fec0003800000 */
[----:B------:R-:W0:Y:S01]  /*c5d0*/  S2R R18, SR_CTAID.X ;  /* 0x0000000000127919 */ /* 0x000e220000002500 */
[----:B------:R-:W-:Y:S01]  /*c5e0*/  ULDC UR8, c[0x0][0x150] ;  /* 0x0000540000087ab9 */ /* 0x000fe20000000800 */
[----:B------:R-:W1:Y:S01]  /*c5f0*/  LDC R7, c[0x0][0x144] ;  /* 0x00005100ff077b82 */ /* 0x000e620000000800 */
[----:B------:R-:W-:Y:S01]  /*c600*/  ULDC UR11, c[0x0][0x730] ;  /* 0x0001cc00000b7ab9 */ /* 0x000fe20000000800 */
[----:B------:R-:W2:Y:S06]  /*c610*/  S2R R21, SR_CTAID.Y ;  /* 0x0000000000157919 */ /* 0x000eac0000002600 */
[----:B------:R-:W3:Y:S01]  /*c620*/  LDC R22, c[0x0][0x148] ;  /* 0x00005200ff167b82 */ /* 0x000ee20000000800 */
[----:B0-----:R-:W-:-:S02]  /*c630*/  I2FP.F32.U32 R6, R18 ;  /* 0x0000001200067245 */ /* 0x001fc40000201000 */
[----:B--2---:R-:W-:-:S03]  /*c640*/  I2FP.F32.U32 R8, R21 ;  /* 0x0000001500087245 */ /* 0x004fc60000201000 */
[----:B------:R-:W-:Y:S01]  /*c650*/  FMUL R6, R6, UR8 ;  /* 0x0000000806067c20 */ /* 0x000fe20008400000 */
[----:B------:R-:W-:Y:S02]  /*c660*/  ULDC UR8, c[0x0][0x154] ;  /* 0x0000550000087ab9 */ /* 0x000fe40000000800 */
[----:B------:R-:W-:Y:S01]  /*c670*/  FMUL R9, R8, UR8 ;  /* 0x0000000808097c20 */ /* 0x000fe20008400000 */
[----:B------:R-:W-:Y:S02]  /*c680*/  ULDC.64 UR8, c[0x0][0x728] ;  /* 0x0001ca0000087ab9 */ /* 0x000fe40000000a00 */
[----:B------:R-:W0:Y:S01]  /*c690*/  F2I.U32.TRUNC.NTZ R6, R6 ;  /* 0x0000000600067305 */ /* 0x000e22000020f000 */
[----:B------:R-:W-:-:S04]  /*c6a0*/  ISETP.NE.U32.AND P0, PT, RZ, UR8, PT ;  /* 0x00000008ff007c0c */ /* 0x000fc8000bf05070 */
[----:B------:R-:W-:-:S03]  /*c6b0*/  ISETP.NE.AND.EX P0, PT, RZ, UR9, PT, P0 ;  /* 0x00000009ff007c0c */ /* 0x000fc6000bf05300 */
[----:B------:R-:W2:Y:S01]  /*c6c0*/  F2I.U32.TRUNC.NTZ R9, R9 ;  /* 0x0000000900097305 */ /* 0x000ea2000020f000 */
[----:B0-----:R-:W-:Y:S02]  /*c6d0*/  IMAD.MOV R8, RZ, RZ, -R6 ;  /* 0x000000ffff087224 */ /* 0x001fe400078e0a06 */
[----:B------:R-:W-:Y:S02]  /*c6e0*/  IMAD.MOV.U32 R6, RZ, RZ, R2 ;  /* 0x000000ffff067224 */ /* 0x000fe400078e0002 */
[----:B-1----:R-:W-:Y:S02]  /*c6f0*/  IMAD R18, R7, R8, R18 ;  /* 0x0000000807127224 */ /* 0x002fe400078e0212 */
[----:B------:R-:W-:Y:S02]  /*c700*/  IMAD.MOV.U32 R7, RZ, RZ, R3 ;  /* 0x000000ffff077224 */ /* 0x000fe400078e0003 */
[----:B--2---:R-:W-:Y:S01]  /*c710*/  IMAD.MOV R24, RZ, RZ, -R9 ;  /* 0x000000ffff187224 */ /* 0x004fe200078e0a09 */
[----:B---3--:R-:W-:Y:S06]  /*c720*/  @!P0 BRA `(.L_x_294) ;  /* 0x0000000000288947 */ /* 0x008fec0003800000 */
[----:B------:R-:W-:Y:S02]  /*c730*/  ULDC UR10, c[0x0][0x734] ;  /* 0x0001cd00000a7ab9 */ /* 0x000fe40000000800 */
[----:B------:R-:W-:-:S05]  /*c740*/  IADD3 R7, P0, R2, UR10, RZ ;  /* 0x0000000a02077c10 */ /* 0x000fca000ff1e0ff */
[----:B------:R-:W-:-:S04]  /*c750*/  IMAD.X R23, RZ, RZ, R3, P0 ;  /* 0x000000ffff177224 */ /* 0x000fc800000e0603 */
[----:B------:R-:W-:-:S04]  /*c760*/  IMAD.WIDE.U32 R8, R23, UR8, RZ ;  /* 0x0000000817087c25 */ /* 0x000fc8000f8e00ff */
[----:B------:R-:W-:-:S04]  /*c770*/  IMAD.WIDE.U32 R8, P0, R7, UR9, R8 ;  /* 0x0000000907087c25 */ /* 0x000fc8000f800008 */
[----:B------:R-:W-:-:S04]  /*c780*/  IMAD.WIDE.U32 R6, R7, UR8, RZ ;  /* 0x0000000807067c25 */ /* 0x000fc8000f8e00ff */
[----:B------:R-:W-:Y:S01]  /*c790*/  IMAD.MOV.U32 R6, RZ, RZ, R9 ;  /* 0x000000ffff067224 */ /* 0x000fe200078e0009 */
[----:B------:R-:W-:Y:S01]  /*c7a0*/  IADD3 RZ, P1, R7, R8, RZ ;  /* 0x0000000807ff7210 */ /* 0x000fe20007f3e0ff */
[----:B------:R-:W-:-:S04]  /*c7b0*/  IMAD.X R7, RZ, RZ, RZ, P0 ;  /* 0x000000ffff077224 */ /* 0x000fc800000e06ff */
[----:B------:R-:W-:-:S08]  /*c7c0*/  IMAD.WIDE.U32.X R6, R23, UR9, R6, P1 ;  /* 0x0000000917067c25 */ /* 0x000fd000088e0406 */
.L_x_294:
[--C-:B------:R-:W-:Y:S01]  /*c7d0*/  SHF.R.U64 R20, R6, UR11, R7.reuse ;  /* 0x0000000b06147c19 */ /* 0x100fe20008001207 */
[----:B------:R-:W-:Y:S01]  /*c7e0*/  ULDC.64 UR8, c[0x0][0x720] ;  /* 0x0001c80000087ab9 */ /* 0x000fe20000000a00 */
[----:B------:R-:W-:Y:S01]  /*c7f0*/  SHF.R.U32.HI R6, RZ, UR11, R7 ;  /* 0x0000000bff067c19 */ /* 0x000fe20008011607 */
[----:B------:R-:W-:Y:S01]  /*c800*/  ULDC.64 UR10, c[0x0][0x740] ;  /* 0x0001d000000a7ab9 */ /* 0x000fe20000000a00 */
[----:B------:R-:W-:Y:S01]  /*c810*/  IADD3 R7, P0, RZ, -R20, RZ ;  /* 0x80000014ff077210 */ /* 0x000fe20007f1e0ff */
[----:B------:R-:W-:-:S04]  /*c820*/  @P3 IMAD R18, R22, R24, R21 ;  /* 0x0000001816123224 */ /* 0x000fc800078e0215 */
[----:B------:R-:W-:Y:S01]  /*c830*/  IMAD.X R6, RZ, RZ, ~R6, P0 ;  /* 0x000000ffff067224 */ /* 0x000fe200000e0e06 */
[----:B------:R-:W-:-:S03]  /*c840*/  ISETP.NE.U32.AND P0, PT, RZ, UR10, PT ;  /* 0x0000000aff007c0c */ /* 0x000fc6000bf05070 */
[----:B------:R-:W-:Y:S01]  /*c850*/  IMAD R6, R6, UR8, RZ ;  /* 0x0000000806067c24 */ /* 0x000fe2000f8e02ff */
[----:B------:R-:W-:-:S03]  /*c860*/  ISETP.NE.AND.EX P0, PT, RZ, UR11, PT, P0 ;  /* 0x0000000bff007c0c */ /* 0x000fc6000bf05300 */
[C---:B------:R-:W-:Y:S02]  /*c870*/  IMAD R9, R7.reuse, UR9, R6 ;  /* 0x0000000907097c24 */ /* 0x040fe4000f8e0206 */
[----:B------:R-:W-:Y:S01]  /*c880*/  IMAD.WIDE.U32 R6, R7, UR8, R2 ;  /* 0x0000000807067c25 */ /* 0x000fe2000f8e0002 */
[----:B------:R-:W-:-:S03]  /*c890*/  ULDC UR8, c[0x0][0x718] ;  /* 0x0001c60000087ab9 */ /* 0x000fc60000000800 */
[----:B------:R-:W-:-:S05]  /*c8a0*/  IMAD.IADD R7, R7, 0x1, R9 ;  /* 0x0000000107077824 */ /* 0x000fca00078e0209 */
[--C-:B------:R-:W-:Y:S02]  /*c8b0*/  SHF.R.U64 R21, R6, UR8, R7.reuse ;  /* 0x0000000806157c19 */ /* 0x100fe40008001207 */
[----:B------:R-:W-:Y:S01]  /*c8c0*/  SHF.R.U32.HI R6, RZ, UR8, R7 ;  /* 0x00000008ff067c19 */ /* 0x000fe20008011607 */
[----:B------:R-:W-:-:S03]  /*c8d0*/  ULDC UR8, c[0x0][0x708] ;  /* 0x0001c20000087ab9 */ /* 0x000fc60000000800 */
[--C-:B------:R-:W-:Y:S02]  /*c8e0*/  SHF.R.U64 R24, R21, UR8, R6.reuse ;  /* 0x0000000815187c19 */ /* 0x100fe40008001206 */
[----:B------:R-:W-:Y:S01]  /*c8f0*/  SHF.R.U32.HI R7, RZ, UR8, R6 ;  /* 0x00000008ff077c19 */ /* 0x000fe20008011606 */
[----:B------:R-:W-:-:S03]  /*c900*/  ULDC UR8, c[0x0][0x758] ;  /* 0x0001d60000087ab9 */ /* 0x000fc60000000800 */
[--C-:B------:R-:W-:Y:S02]  /*c910*/  SHF.R.U64 R22, R24, UR8, R7.reuse ;  /* 0x0000000818167c19 */ /* 0x100fe40008001207 */
[----:B------:R-:W-:-:S03]  /*c920*/  SHF.R.U32.HI R23, RZ, UR8, R7 ;  /* 0x00000008ff177c19 */ /* 0x000fc60008011607 */
[----:B------:R-:W-:Y:S02]  /*c930*/  IMAD.MOV.U32 R6, RZ, RZ, R22 ;  /* 0x000000ffff067224 */ /* 0x000fe400078e0016 */
[----:B------:R-:W-:Y:S01]  /*c940*/  IMAD.MOV.U32 R7, RZ, RZ, R23 ;  /* 0x000000ffff077224 */ /* 0x000fe200078e0017 */
[----:B------:R-:W-:Y:S06]  /*c950*/  @!P0 BRA `(.L_x_295) ;  /* 0x0000000000288947 */ /* 0x000fec0003800000 */
        /* <DEDUP_REMOVED lines=10> */
.L_x_295:
[----:B------:R-:W-:Y:S01]  /*ca00*/  ULDC UR8, c[0x0][0x748] ;  /* 0x0001d20000087ab9 */ /* 0x000fe20000000800 */
[----:B------:R-:W-:Y:S02]  /*ca10*/  LOP3.LUT R21, R21, UR4, RZ, 0xc0, !PT ;  /* 0x0000000415157c12 */ /* 0x000fe4000f8ec0ff */
[----:B------:R-:W-:Y:S01]  /*ca20*/  SHF.R.U64 R7, R6, UR8, R7 ;  /* 0x0000000806077c19 */ /* 0x000fe20008001207 */
[----:B------:R-:W-:Y:S01]  /*ca30*/  ULDC UR8, c[0x0][0x738] ;  /* 0x0001ce0000087ab9 */ /* 0x000fe20000000800 */
[----:B------:R-:W-:-:S05]  /*ca40*/  LOP3.LUT R6, R24, UR6, RZ, 0xc0, !PT ;  /* 0x0000000618067c12 */ /* 0x000fca000f8ec0ff */
[----:B------:R-:W-:Y:S02]  /*ca50*/  IMAD R9, R7, UR5, R6 ;  /* 0x0000000507097c24 */ /* 0x000fe4000f8e0206 */
[----:B------:R-:W-:-:S04]  /*ca60*/  IMAD.MOV R7, RZ, RZ, -R7 ;  /* 0x000000ffff077224 */ /* 0x000fc800078e0a07 */
[----:B------:R-:W-:Y:S01]  /*ca70*/  IMAD R22, R7, UR8, R22 ;  /* 0x0000000807167c24 */ /* 0x000fe2000f8e0216 */
[----:B------:R-:W-:Y:S01]  /*ca80*/  ULDC UR8, c[0x0][0x710] ;  /* 0x0001c40000087ab9 */ /* 0x000fe20000000800 */
[----:B------:R-:W-:Y:S02]  /*ca90*/  IMAD.MOV.U32 R7, RZ, RZ, 0x1 ;  /* 0x00000001ff077424 */ /* 0x000fe400078e00ff */
[----:B------:R-:W-:Y:S01]  /*caa0*/  IMAD R18, R9, UR8, R18 ;  /* 0x0000000809127c24 */ /* 0x000fe2000f8e0212 */
[----:B------:R-:W-:Y:S02]  /*cab0*/  ULDC UR8, c[0x0][0x700] ;  /* 0x0001c00000087ab9 */ /* 0x000fe40000000800 */
[----:B------:R-:W-:-:S05]  /*cac0*/  IMAD R9, R22, UR8, R21 ;  /* 0x0000000816097c24 */ /* 0x000fca000f8e0215 */
[----:B------:R-:W-:Y:S02]  /*cad0*/  SEL R6, R9, R18, !P3 ;  /* 0x0000001209067207 */ /* 0x000fe40005800000 */
[----:B------:R-:W-:-:S07]  /*cae0*/  SEL R8, R18, R9, !P3 ;  /* 0x0000000912087207 */ /* 0x000fce0005800000 */
.L_x_293:
[----:B------:R-:W-:Y:S05]  /*caf0*/  BSYNC B1 ;  /* 0x0000000000017941 */ /* 0x000fea0003800000 */
.L_x_292:
[----:B------:R-:W-:-:S13]  /*cb00*/  LOP3.LUT P0, RZ, R7, 0xff, RZ, 0xc0, !PT ;  /* 0x000000ff07ff7812 */ /* 0x000fda000780c0ff */
[----:B------:R-:W-:Y:S05]  /*cb10*/  @P0 BRA `(.L_x_296) ;  /* 0xfffffff000f40947 */ /* 0x000fea000383ffff */
[----:B------:R-:W-:Y:S05]  /*cb20*/  BSYNC B0 ;  /* 0x0000000000007941 */ /* 0x000fea0003800000 */
.L_x_285:
[----:B------:R-:W-:-:S03]  /*cb30*/  UMOV UR8, 0xffffffff ;  /* 0xffffffff00087882 */ /* 0x000fc60000000000 */
[----:B------:R-:W-:Y:S05]  /*cb40*/  BRA.DIV UR8, `(.L_x_297) ;  /* 0x0000000208bc7947 */ /* 0x000fea000b800000 */
[----:B------:R-:W-:-:S13]  /*cb50*/  ELECT P0, URZ, PT ;  /* 0x00000000003f782f */ /* 0x000fda0003800000 */
.L_x_309:
[----:B------:R-:W-:Y:S04]  /*cb60*/  BSSY B0, `(.L_x_298) ;  /* 0x0000019000007945 */ /* 0x000fe80003800000 */
[----:B------:R-:W-:Y:S05]  /*cb70*/  @!P0 BRA `(.L_x_299) ;  /* 0x00000000005c8947 */ /* 0x000fea0003800000 */
[----:B------:R-:W-:-:S04]  /*cb80*/  LOP3.LUT R4, R4, 0x2, RZ, 0xfc, !PT ;  /* 0x0000000204047812 */ /* 0x000fc800078efcff */
[----:B------:R-:W-:-:S13]  /*cb90*/  ISETP.NE.AND P0, PT, R4, 0x3, PT ;  /* 0x000000030400780c */ /* 0x000fda0003f05270 */
[----:B------:R-:W-:Y:S05]  /*cba0*/  @!P0 BRA `(.L_x_300) ;  /* 0x0000000000048947 */ /* 0x000fea0003800000 */
[----:B------:R-:W-:Y:S01]  /*cbb0*/  BPT.TRAP 0x1 ;  /* 0x000000040000795c */ /* 0x000fe20000300000 */
.L_x_300:
[----:B------:R-:W0:Y:S01]  /*cbc0*/  S2R R3, SR_CgaCtaId ;  /* 0x0000000000037919 */ /* 0x000e220000008800 */
[----:B------:R-:W-:Y:S02]  /*cbd0*/  MOV R0, 0x400 ;  /* 0x0000040000007802 */ /* 0x000fe40000000f00 */
[----:B------:R-:W-:Y:S02]  /*cbe0*/  SHF.L.U32 R2, R5, 0x1f, RZ ;  /* 0x0000001f05027819 */ /* 0x000fe400000006ff */
[----:B0-----:R-:W-:-:S05]  /*cbf0*/  LEA R3, R3, R0, 0x18 ;  /* 0x0000000003037211 */ /* 0x001fca00078ec0ff */
[----:B------:R-:W-:-:S04]  /*cc00*/  VIADD R3, R3, 0x10 ;  /* 0x0000001003037836 */ /* 0x000fc80000000000 */
[C---:B------:R-:W-:Y:S02]  /*cc10*/  IMAD R7, R10.reuse, 0x8, R3 ;  /* 0x000000080a077824 */ /* 0x040fe400078e0203 */
[----:B------:R-:W-:Y:S02]  /*cc20*/  VIADD R10, R10, 0x1 ;  /* 0x000000010a0a7836 */ /* 0x000fe40000000000 */
[----:B------:R-:W0:Y:S03]  /*cc30*/  SYNCS.PHASECHK.TRANS64.TRYWAIT P0, [R7+URZ], R2 ;  /* 0x00000002070075a7 */ /* 0x000e26000800017f */
[----:B------:R-:W-:-:S04]  /*cc40*/  ISETP.NE.AND P1, PT, R10, 0x2, PT ;  /* 0x000000020a00780c */ /* 0x000fc80003f25270 */
[----:B------:R-:W-:Y:S02]  /*cc50*/  SEL R0, RZ, 0x1, P1 ;  /* 0x00000001ff007807 */ /* 0x000fe40000800000 */
[----:B------:R-:W-:Y:S02]  /*cc60*/  SEL R10, R10, RZ, P1 ;  /* 0x000000ff0a0a7207 */ /* 0x000fe40000800000 */
[----:B------:R-:W-:Y:S01]  /*cc70*/  LOP3.LUT R0, R5, R0, RZ, 0x3c, !PT ;  /* 0x0000000005007212 */ /* 0x000fe200078e3cff */
[----:B0-----:R-:W-:Y:S06]  /*cc80*/  @!P0 BRA `(.L_x_301) ;  /* 0x00000000008c8947 */ /* 0x001fec0003800000 */
.L_x_310:
[----:B------:R-:W-:Y:S01]  /*cc90*/  IMAD R3, R10, 0x8, R3 ;  /* 0x000000080a037824 */ /* 0x000fe200078e0203 */
[----:B------:R-:W-:-:S07]  /*cca0*/  SHF.L.U32 R0, R0, 0x1f, RZ ;  /* 0x0000001f00007819 */ /* 0x000fce00000006ff */
.L_x_302:
[----:B-1----:R1:W2:Y:S02]  /*ccb0*/  SYNCS.PHASECHK.TRANS64.TRYWAIT P0, [R3+URZ], R0 ;  /* 0x00000000030075a7 */ /* 0x0022a4000800017f */
[----:B--2---:R-:W-:Y:S05]  /*ccc0*/  @!P0 NANOSLEEP.SYNCS 0x989680 ;  /* 0x009896800000895d */ /* 0x004fea0003900000 */
[----:B------:R-:W2:Y:S02]  /*ccd0*/  @!P0 SYNCS.PHASECHK.TRANS64 P0, [R3+URZ], R0 ;  /* 0x00000000030085a7 */ /* 0x000ea4000800007f */
[----:B--2---:R-:W-:Y:S05]  /*cce0*/  @!P0 BRA `(.L_x_302) ;  /* 0xfffffffc00f08947 */ /* 0x004fea000383ffff */
.L_x_299:
[----:B------:R-:W-:Y:S05]  /*ccf0*/  BSYNC B0 ;  /* 0x0000000000007941 */ /* 0x000fea0003800000 */
.L_x_298:
[----:B------:R-:W-:Y:S05]  /*cd00*/  EXIT ;  /* 0x000000000000794d */ /* 0x000fea0003800000 */
.L_x_21:
[----:B-1----:R-:W-:-:S04]  /*cd10*/  IMAD.U32 R15, RZ, RZ, UR8 ;  /* 0x00000008ff0f7e24 */ /* 0x002fc8000f8e00ff */
[----:B------:R1:W4:Y:S03]  /*cd20*/  SYNCS.PHASECHK.TRANS64.TRYWAIT P1, [R15+URZ], R16 ;  /* 0x000000100f0075a7 */ /* 0x000326000802017f */
[----:B----4-:R-:W-:Y:S05]  /*cd30*/  @!P1 NANOSLEEP.SYNCS 0x989680 ;  /* 0x009896800000995d */ /* 0x010fea0003900000 */
[----:B------:R-:W4:Y:S02]  /*cd40*/  @!P1 SYNCS.PHASECHK.TRANS64 P1, [R15+URZ], R16 ;  /* 0x000000100f0095a7 */ /* 0x000f24000802007f */
[----:B----4-:R-:W-:Y:S05]  /*cd50*/  @!P1 BRA `(.L_x_21) ;  /* 0xfffffffc00ec9947 */ /* 0x010fea000383ffff */
[----:B------:R-:W-:Y:S05]  /*cd60*/  BRA `(.L_x_20) ;  /* 0xffffff4800a87947 */ /* 0x000fea000383ffff */
.L_x_286:
[----:B------:R-:W-:Y:S01]  /*cd70*/  BSSY B1, `(.L_x_303) ;  /* 0x0000006000017945 */ /* 0x000fe20003800000 */
[----:B------:R-:W-:-:S07]  /*cd80*/  IMAD.MOV.U32 R7, RZ, RZ, -0x1 ;  /* 0xffffffffff077424 */ /* 0x000fce00078e00ff */
[----:B------:R-:W-:Y:S05]  /*cd90*/  WARPSYNC.COLLECTIVE R7, `(.L_x_304) ;  /* 0x00000000070c7348 */ /* 0x000fea0003c00000 */
[----:B------:R-:W-:Y:S02]  /*cda0*/  ELECT P0, UR62, PT ;  /* 0x00000000003e782f */ /* 0x000fe40003800000 */
[----:B------:R-:W-:Y:S01]  /*cdb0*/  MOV R7, UR62 ;  /* 0x0000003e00077c02 */ /* 0x000fe20008000f00 */
[----:B------:R-:W-:Y:S10]  /*cdc0*/  ENDCOLLECTIVE ;  /* 0x000000000000791b */ /* 0x000ff40003800000 */
.L_x_304:
[----:B------:R-:W-:Y:S05]  /*cdd0*/  BSYNC B1 ;  /* 0x0000000000017941 */ /* 0x000fea0003800000 */
.L_x_303:
[----:B------:R-:W-:Y:S05]  /*cde0*/  BRA `(.L_x_305) ;  /* 0xfffffff0004c7947 */ /* 0x000fea000383ffff */
.L_x_289:
[----:B0-----:R0:W1:Y:S02]  /*cdf0*/  SYNCS.PHASECHK.TRANS64.TRYWAIT P0, [R23+URZ+0x10], R18 ;  /* 0x00001012170075a7 */ /* 0x001064000800017f */
[----:B-1----:R-:W-:Y:S05]  /*ce00*/  @!P0 NANOSLEEP.SYNCS 0x989680 ;  /* 0x009896800000895d */ /* 0x002fea0003900000 */
[----:B------:R-:W1:Y:S02]  /*ce10*/  @!P0 SYNCS.PHASECHK.TRANS64 P0, [R23+URZ+0x10], R18 ;  /* 0x00001012170085a7 */ /* 0x000e64000800007f */
[----:B-1----:R-:W-:Y:S05]  /*ce20*/  @!P0 BRA `(.L_x_289) ;  /* 0xfffffffc00f08947 */ /* 0x002fea000383ffff */
[----:B------:R-:W-:Y:S05]  /*ce30*/  BRA `(.L_x_306) ;  /* 0xfffffff0008c7947 */ /* 0x000fea000383ffff */
.L_x_297:
[----:B------:R-:W-:Y:S01]  /*ce40*/  BSSY B0, `(.L_x_307) ;  /* 0x0000006000007945 */ /* 0x000fe20003800000 */
[----:B------:R-:W-:-:S07]  /*ce50*/  IMAD.MOV.U32 R7, RZ, RZ, -0x1 ;  /* 0xffffffffff077424 */ /* 0x000fce00078e00ff */
[----:B------:R-:W-:Y:S05]  /*ce60*/  WARPSYNC.COLLECTIVE R7, `(.L_x_308) ;  /* 0x00000000070c7348 */ /* 0x000fea0003c00000 */
[----:B------:R-:W-:Y:S02]  /*ce70*/  ELECT P0, UR62, PT ;  /* 0x00000000003e782f */ /* 0x000fe40003800000 */
[----:B------:R-:W-:Y:S01]  /*ce80*/  MOV R7, UR62 ;  /* 0x0000003e00077c02 */ /* 0x000fe20008000f00 */
[----:B------:R-:W-:Y:S10]  /*ce90*/  ENDCOLLECTIVE ;  /* 0x000000000000791b */ /* 0x000ff40003800000 */
.L_x_308:
[----:B------:R-:W-:Y:S05]  /*cea0*/  BSYNC B0 ;  /* 0x0000000000007941 */ /* 0x000fea0003800000 */
.L_x_307:
[----:B------:R-:W-:Y:S05]  /*ceb0*/  BRA `(.L_x_309) ;  /* 0xfffffffc00287947 */ /* 0x000fea000383ffff */
.L_x_301:
[----:B0-----:R0:W1:Y:S02]  /*cec0*/  SYNCS.PHASECHK.TRANS64.TRYWAIT P0, [R7+URZ], R2 ;  /* 0x00000002070075a7 */ /* 0x001064000800017f */
[----:B-1----:R-:W-:Y:S05]  /*ced0*/  @!P0 NANOSLEEP.SYNCS 0x989680 ;  /* 0x009896800000895d */ /* 0x002fea0003900000 */
[----:B------:R-:W1:Y:S02]  /*cee0*/  @!P0 SYNCS.PHASECHK.TRANS64 P0, [R7+URZ], R2 ;  /* 0x00000002070085a7 */ /* 0x000e64000800007f */
[----:B-1----:R-:W-:Y:S05]  /*cef0*/  @!P0 BRA `(.L_x_301) ;  /* 0xfffffffc00f08947 */ /* 0x002fea000383ffff */
[----:B------:R-:W-:Y:S05]  /*cf00*/  BRA `(.L_x_310) ;  /* 0xfffffffc00607947 */ /* 0x000fea000383ffff */
.L_x_311:
[----:B------:R-:W-:-:S00]  /*cf10*/  BRA `(.L_x_311) ;  /* 0xfffffffc00fc7947 */ /* 0x000fc0000383ffff */
[----:B------:R-:W-:-:S00]  /*cf20*/  NOP ;  /* 0x0000000000007918 */ /* 0x000fc00000000000 */
        /* <DEDUP_REMOVED lines=13> */
.L_x_312:


//--------------------- .nv.shared._ZN7cutlass13device_kernelINS_4gemm6kernel13GemmUniversalIN4cute5tupleIJiiiiEEENS1_10collective13CollectiveMmaINS1_40MainloopSm90TmaGmmaWarpSpecializedSparseILi2ENS5_IJNS4_1CILi1EEENSA_ILi2EEESB_EEENS1_35KernelTmaWarpSpecializedCooperativeEEENS5_IJNSA_ILi128EEENSA_ILi256EEESG_EEENS_6half_tENS5_IJNS4_6LayoutINS5_IJiNS5_IJSC_iEEEiEEENS5_IJlNS5_IJSB_SC_EEElEEEEENSK_INS5_IJNS5_IJNS5_IJNSA_ILi8EEESC_NSA_ILi4EEEEEEiEEENS5_IJNS5_IJNSA_ILi16EEESC_SR_EEEiEEEiEEENS5_IJNS5_IJNS5_IJSG_SU_NSA_ILi2048EEEEEENSA_ILi8192EEEEEENS5_IJNS5_IJSB_NSA_ILi1024EEENSA_ILi32EEEEEElEEElEEEEEEEESJ_NS5_IJlSB_lEEENS4_8TiledMMAINS4_8MMA_AtomIJNS4_4SM904GMMA6SPARSE27GMMA_64x256x32_F32F16F16_SSILNS1D_5MajorE0ELS1G_0ELNS1D_7ScaleInE1ELS1H_1ELNS1D_9SparseSelE0EEEEEENSK_INS5_IJSC_SB_SB_EEENS5_IJSB_NSA_ILi0EEES1M_EEEEENS5_IJNS4_10UnderscoreES1P_S1P_EEEEENS4_23SM90_TMA_LOAD_MULTICASTENS4_14ComposedLayoutINS4_7SwizzleILi3ELi4ELi3EEENS4_25smem_sparse_ptr_flag_bitsILi2ELi16EEENSK_INS5_IJNS5_IJSB_SQ_EEENS5_IJSC_NSA_ILi64EEEEEEEEENS5_IJNS5_IJS1M_SG_EEESN_EEEEEEEvNS4_8identityENS4_13SM90_TMA_LOADENS1T_IS1V_NS4_18smem_ptr_flag_bitsILi16EEENSK_INS5_IJSQ_S1Z_EEENS5_IJS1Z_SB_EEEEEEEvS26_EENS_8epilogue10collective6detail29Sm90TmaWarpSpecializedAdapterINS2G_15DefaultEpilogueIfNS5_IJSB_llEEES2K_NS2F_6thread17LinearCombinationIfLi1EffLNS2L_9ScaleType4KindE0ELNS_15FloatRoundStyleE2EfEENS1_15EpilogueDefaultEEEEEvvEEEEvNT_6ParamsE --------------------------
	.section	.nv.shared._ZN7cutlass13device_kernelINS_4gemm6kernel13GemmUniversalIN4cute5tupleIJiiiiEEENS1_10collective13CollectiveMmaINS1_40MainloopSm90TmaGmmaWarpSpecializedSparseILi2ENS5_IJNS4_1CILi1EEENSA_ILi2EEESB_EEENS1_35KernelTmaWarpSpecializedCooperativeEEENS5_IJNSA_ILi128EEENSA_ILi256EEESG_EEENS_6half_tENS5_IJNS4_6LayoutINS5_IJiNS5_IJSC_iEEEiEEENS5_IJlNS5_IJSB_SC_EEElEEEEENSK_INS5_IJNS5_IJNS5_IJNSA_ILi8EEESC_NSA_ILi4EEEEEEiEEENS5_IJNS5_IJNSA_ILi16EEESC_SR_EEEiEEEiEEENS5_IJNS5_IJNS5_IJSG_SU_NSA_ILi2048EEEEEENSA_ILi8192EEEEEENS5_IJNS5_IJSB_NSA_ILi1024EEENSA_ILi32EEEEEElEEElEEEEEEEESJ_NS5_IJlSB_lEEENS4_8TiledMMAINS4_8MMA_AtomIJNS4_4SM904GMMA6SPARSE27GMMA_64x256x32_F32F16F16_SSILNS1D_5MajorE0ELS1G_0ELNS1D_7ScaleInE1ELS1H_1ELNS1D_9SparseSelE0EEEEEENSK_INS5_IJSC_SB_SB_EEENS5_IJSB_NSA_ILi0EEES1M_EEEEENS5_IJNS4_10UnderscoreES1P_S1P_EEEEENS4_23SM90_TMA_LOAD_MULTICASTENS4_14ComposedLayoutINS4_7SwizzleILi3ELi4ELi3EEENS4_25smem_sparse_ptr_flag_bitsILi2ELi16EEENSK_INS5_IJNS5_IJSB_SQ_EEENS5_IJSC_NSA_ILi64EEEEEEEEENS5_IJNS5_IJS1M_SG_EEESN_EEEEEEEvNS4_8identityENS4_13SM90_TMA_LOADENS1T_IS1V_NS4_18smem_ptr_flag_bitsILi16EEENSK_INS5_IJSQ_S1Z_EEENS5_IJS1Z_SB_EEEEEEEvS26_EENS_8epilogue10collective6detail29Sm90TmaWarpSpecializedAdapterINS2G_15DefaultEpilogueIfNS5_IJSB_llEEES2K_NS2F_6thread17LinearCombinationIfLi1EffLNS2L_9ScaleType4KindE0ELNS_15FloatRoundStyleE2EfEENS1_15EpilogueDefaultEEEEEvvEEEEvNT_6ParamsE,"aw",@nobits
	.sectionflags	@""
	.align	16
	.zero		1024


//--------------------- .nv.shared.reserved.0     --------------------------
	.section	.nv.shared.reserved.0,"aw",@nobits
	.weak		__nv_reservedSMEM_offset_0_alias
	.size		__nv_reservedSMEM_offset_0_alias, 0, 0
	.other		__nv_reservedSMEM_offset_0_alias,@"STO_CUDA_RESERVED_SHARED STV_DEFAULT"
__nv_reservedSMEM_offset_0_alias:
	.zero		0


//--------------------- .nv.global                --------------------------
	.section	.nv.global,"aw",@nobits
.nv.global:
	.type		_ZN39_INTERNAL_4519ef90_4_k_cu_1ba2fba8_27864cute1_E,@object
	.size		_ZN39_INTERNAL_4519ef90_4_k_cu_1ba2fba8_27864cute1_E,(_ZN39_INTERNAL_4519ef90_4_k_cu_1ba2fba8_27864cuda3std3__45__cpo6cbeginE - _ZN39_INTERNAL_4519ef90_4_k_cu_1ba2fba8_27864cute1_E)
_ZN39_INTERNAL_4519ef90_4_k_cu_1ba2fba8_27864cute1_E:
	.zero		1
	.type		_ZN39_INTERNAL_4519ef90_4_k_cu_1ba2fba8_27864cuda3std3__45__cpo6cbeginE,@object
	.size		_ZN39_INTERNAL_4519ef90_4_k_cu_1ba2fba8_27864cuda3std3__45__cpo6cbeginE,(_ZN39_INTERNAL_4519ef90_4_k_cu_1ba2fba8_27864cuda3std3__48in_placeE - _ZN39_INTERNAL_4519ef90_4_k_cu_1ba2fba8_27864cuda3std3__45__cpo6cbeginE)
_ZN39_INTERNAL_4519ef90_4_k_cu_1ba2fba8_27864cuda3std3__45__cpo6cbeginE:
	.zero		1
	.type		_ZN39_INTERNAL_4519ef90_4_k_cu_1ba2fba8_27864cuda3std3__48in_placeE,@object
	.size		_ZN39_INTERNAL_4519ef90_4_k_cu_1ba2fba8_27864cuda3std3__48in_placeE,(_ZN39_INTERNAL_4519ef90_4_k_cu_1ba2fba8_27864cuda3std6ranges3__45__cpo9iter_moveE - _ZN39_INTERNAL_4519ef90_4_k_cu_1ba2fba8_27864cuda3std3__48in_placeE)
_ZN39_INTERNAL_4519ef90_4_k_cu_1ba2fba8_27864cuda3std3__48in_placeE:
	.zero		1
	.type		_ZN39_INTERNAL_4519ef90_4_k_cu_1ba2fba8_27864cuda3std6ranges3__45__cpo9iter_moveE,@object
	.size		_ZN39_INTERNAL_4519ef90_4_k_cu_1ba2fba8_27864cuda3std6ranges3__45__cpo9iter_moveE,(_ZN39_INTERNAL_4519ef90_4_k_cu_1ba2fba8_27864cuda3std3__45__cpo5beginE - _ZN39_INTERNAL_4519ef90_4_k_cu_1ba2fba8_27864cuda3std6ranges3__45__cpo9iter_moveE)
_ZN39_INTERNAL_4519ef90_4_k_cu_1ba2fba8_27864cuda3std6ranges3__45__cpo9iter_moveE:
	.zero		1
	.type		_ZN39_INTERNAL_4519ef90_4_k_cu_1ba2fba8_27864cuda3std3__45__cpo5beginE,@object
	.size		_ZN39_INTERNAL_4519ef90_4_k_cu_1ba2fba8_27864cuda3std3__45__cpo5beginE,(_ZN39_INTERNAL_4519ef90_4_k_cu_1ba2fba8_27864cuda3std3__441_GLOBAL__N__4519ef90_4_k_cu_1ba2fba8_27866ignoreE - _ZN39_INTERNAL_4519ef90_4_k_cu_1ba2fba8_27864cuda3std3__45__cpo5beginE)
_ZN39_INTERNAL_4519ef90_4_k_cu_1ba2fba8_27864cuda3std3__45__cpo5beginE:
	.zero		1
	.type		_ZN39_INTERNAL_4519ef90_4_k_cu_1ba2fba8_27864cuda3std3__441_GLOBAL__N__4519ef90_4_k_cu_1ba2fba8_27866ignoreE,@object
	.size		_ZN39_INTERNAL_4519ef90_4_k_cu_1ba2fba8_27864cuda3std3__441_GLOBAL__N__4519ef90_4_k_cu_1ba2fba8_27866ignoreE,(_ZN39_INTERNAL_4519ef90_4_k_cu_1ba2fba8_27864cute7productE - _ZN39_INTERNAL_4519ef90_4_k_cu_1ba2fba8_27864cuda3std3__441_GLOBAL__N__4519ef90_4_k_cu_1ba2fba8_27866ignoreE)
_ZN39_INTERNAL_4519ef90_4_k_cu_1ba2fba8_27864cuda3std3__441_GLOBAL__N__4519ef90_4_k_cu_1ba2fba8_27866ignoreE:
	.zero		1
	.type		_ZN39_INTERNAL_4519ef90_4_k_cu_1ba2fba8_27864cute7productE,@object
	.size		_ZN39_INTERNAL_4519ef90_4_k_cu_1ba2fba8_27864cute7productE,(_ZN39_INTERNAL_4519ef90_4_k_cu_1ba2fba8_27864cuda3std3__45__cpo3endE - _ZN39_INTERNAL_4519ef90_4_k_cu_1ba2fba8_27864cute7productE)
_ZN39_INTERNAL_4519ef90_4_k_cu_1ba2fba8_27864cute7productE:
	.zero		1
	.type		_ZN39_INTERNAL_4519ef90_4_k_cu_1ba2fba8_27864cuda3std3__45__cpo3endE,@object
	.size		_ZN39_INTERNAL_4519ef90_4_k_cu_1ba2fba8_27864cuda3std3__45__cpo3endE,(_ZN39_INTERNAL_4519ef90_4_k_cu_1ba2fba8_27864cuda3std3__419piecewise_constructE - _ZN39_INTERNAL_4519ef90_4_k_cu_1ba2fba8_27864cuda3std3__45__cpo3endE)
_ZN39_INTERNAL_4519ef90_4_k_cu_1ba2fba8_27864cuda3std3__45__cpo3endE:
	.zero		1
	.type		_ZN39_INTERNAL_4519ef90_4_k_cu_1ba2fba8_27864cuda3std3__419piecewise_constructE,@object
	.size		_ZN39_INTERNAL_4519ef90_4_k_cu_1ba2fba8_27864cuda3std3__419piecewise_constructE,(_ZN39_INTERNAL_4519ef90_4_k_cu_1ba2fba8_27864cuda3std3__45__cpo4cendE - _ZN39_INTERNAL_4519ef90_4_k_cu_1ba2fba8_27864cuda3std3__419piecewise_constructE)
_ZN39_INTERNAL_4519ef90_4_k_cu_1ba2fba8_27864cuda3std3__419piecewise_constructE:
	.zero		1
	.type		_ZN39_INTERNAL_4519ef90_4_k_cu_1ba2fba8_27864cuda3std3__45__cpo4cendE,@object
	.size		_ZN39_INTERNAL_4519ef90_4_k_cu_1ba2fba8_27864cuda3std3__45__cpo4cendE,(_ZN39_INTERNAL_4519ef90_4_k_cu_1ba2fba8_27864cuda3std6ranges3__45__cpo4swapE - _ZN39_INTERNAL_4519ef90_4_k_cu_1ba2fba8_27864cuda3std3__45__cpo4cendE)
_ZN39_INTERNAL_4519ef90_4_k_cu_1ba2fba8_27864cuda3std3__45__cpo4cendE:
	.zero		1
	.type		_ZN39_INTERNAL_4519ef90_4_k_cu_1ba2fba8_27864cuda3std6ranges3__45__cpo4swapE,@object
	.size		_ZN39_INTERNAL_4519ef90_4_k_cu_1ba2fba8_27864cuda3std6ranges3__45__cpo4swapE,(.L_7 - _ZN39_INTERNAL_4519ef90_4_k_cu_1ba2fba8_27864cuda3std6ranges3__45__cpo4swapE)
_ZN39_INTERNAL_4519ef90_4_k_cu_1ba2fba8_27864cuda3std6ranges3__45__cpo4swapE:
	.zero		1
.L_7:


//--------------------- .nv.constant0._ZN7cutlass13device_kernelINS_4gemm6kernel13GemmUniversalIN4cute5tupleIJiiiiEEENS1_10collective13CollectiveMmaINS1_40MainloopSm90TmaGmmaWarpSpecializedSparseILi2ENS5_IJNS4_1CILi1EEENSA_ILi2EEESB_EEENS1_35KernelTmaWarpSpecializedCooperativeEEENS5_IJNSA_ILi128EEENSA_ILi256EEESG_EEENS_6half_tENS5_IJNS4_6LayoutINS5_IJiNS5_IJSC_iEEEiEEENS5_IJlNS5_IJSB_SC_EEElEEEEENSK_INS5_IJNS5_IJNS5_IJNSA_ILi8EEESC_NSA_ILi4EEEEEEiEEENS5_IJNS5_IJNSA_ILi16EEESC_SR_EEEiEEEiEEENS5_IJNS5_IJNS5_IJSG_SU_NSA_ILi2048EEEEEENSA_ILi8192EEEEEENS5_IJNS5_IJSB_NSA_ILi1024EEENSA_ILi32EEEEEElEEElEEEEEEEESJ_NS5_IJlSB_lEEENS4_8TiledMMAINS4_8MMA_AtomIJNS4_4SM904GMMA6SPARSE27GMMA_64x256x32_F32F16F16_SSILNS1D_5MajorE0ELS1G_0ELNS1D_7ScaleInE1ELS1H_1ELNS1D_9SparseSelE0EEEEEENSK_INS5_IJSC_SB_SB_EEENS5_IJSB_NSA_ILi0EEES1M_EEEEENS5_IJNS4_10UnderscoreES1P_S1P_EEEEENS4_23SM90_TMA_LOAD_MULTICASTENS4_14ComposedLayoutINS4_7SwizzleILi3ELi4ELi3EEENS4_25smem_sparse_ptr_flag_bitsILi2ELi16EEENSK_INS5_IJNS5_IJSB_SQ_EEENS5_IJSC_NSA_ILi64EEEEEEEEENS5_IJNS5_IJS1M_SG_EEESN_EEEEEEEvNS4_8identityENS4_13SM90_TMA_LOADENS1T_IS1V_NS4_18smem_ptr_flag_bitsILi16EEENSK_INS5_IJSQ_S1Z_EEENS5_IJS1Z_SB_EEEEEEEvS26_EENS_8epilogue10collective6detail29Sm90TmaWarpSpecializedAdapterINS2G_15DefaultEpilogueIfNS5_IJSB_llEEES2K_NS2F_6thread17LinearCombinationIfLi1EffLNS2L_9ScaleType4KindE0ELNS_15FloatRoundStyleE2EfEENS1_15EpilogueDefaultEEEEEvvEEEEvNT_6ParamsE --------------------------
	.section	.nv.constant0._ZN7cutlass13device_kernelINS_4gemm6kernel13GemmUniversalIN4cute5tupleIJiiiiEEENS1_10collective13CollectiveMmaINS1_40MainloopSm90TmaGmmaWarpSpecializedSparseILi2ENS5_IJNS4_1CILi1EEENSA_ILi2EEESB_EEENS1_35KernelTmaWarpSpecializedCooperativeEEENS5_IJNSA_ILi128EEENSA_ILi256EEESG_EEENS_6half_tENS5_IJNS4_6LayoutINS5_IJiNS5_IJSC_iEEEiEEENS5_IJlNS5_IJSB_SC_EEElEEEEENSK_INS5_IJNS5_IJNS5_IJNSA_ILi8EEESC_NSA_ILi4EEEEEEiEEENS5_IJNS5_IJNSA_ILi16EEESC_SR_EEEiEEEiEEENS5_IJNS5_IJNS5_IJSG_SU_NSA_ILi2048EEEEEENSA_ILi8192EEEEEENS5_IJNS5_IJSB_NSA_ILi1024EEENSA_ILi32EEEEEElEEElEEEEEEEESJ_NS5_IJlSB_lEEENS4_8TiledMMAINS4_8MMA_AtomIJNS4_4SM904GMMA6SPARSE27GMMA_64x256x32_F32F16F16_SSILNS1D_5MajorE0ELS1G_0ELNS1D_7ScaleInE1ELS1H_1ELNS1D_9SparseSelE0EEEEEENSK_INS5_IJSC_SB_SB_EEENS5_IJSB_NSA_ILi0EEES1M_EEEEENS5_IJNS4_10UnderscoreES1P_S1P_EEEEENS4_23SM90_TMA_LOAD_MULTICASTENS4_14ComposedLayoutINS4_7SwizzleILi3ELi4ELi3EEENS4_25smem_sparse_ptr_flag_bitsILi2ELi16EEENSK_INS5_IJNS5_IJSB_SQ_EEENS5_IJSC_NSA_ILi64EEEEEEEEENS5_IJNS5_IJS1M_SG_EEESN_EEEEEEEvNS4_8identityENS4_13SM90_TMA_LOADENS1T_IS1V_NS4_18smem_ptr_flag_bitsILi16EEENSK_INS5_IJSQ_S1Z_EEENS5_IJS1Z_SB_EEEEEEEvS26_EENS_8epilogue10collective6detail29Sm90TmaWarpSpecializedAdapterINS2G_15DefaultEpilogueIfNS5_IJSB_llEEES2K_NS2F_6thread17LinearCombinationIfLi1EffLNS2L_9ScaleType4KindE0ELNS_15FloatRoundStyleE2EfEENS1_15EpilogueDefaultEEEEEvvEEEEvNT_6ParamsE,"a",@progbits
	.sectionflags	@""
	.align	4
.nv.constant0._ZN7cutlass13device_kernelINS_4gemm6kernel13GemmUniversalIN4cute5tupleIJiiiiEEENS1_10collective13CollectiveMmaINS1_40MainloopSm90TmaGmmaWarpSpecializedSparseILi2ENS5_IJNS4_1CILi1EEENSA_ILi2EEESB_EEENS1_35KernelTmaWarpSpecializedCooperativeEEENS5_IJNSA_ILi128EEENSA_ILi256EEESG_EEENS_6half_tENS5_IJNS4_6LayoutINS5_IJiNS5_IJSC_iEEEiEEENS5_IJlNS5_IJSB_SC_EEElEEEEENSK_INS5_IJNS5_IJNS5_IJNSA_ILi8EEESC_NSA_ILi4EEEEEEiEEENS5_IJNS5_IJNSA_ILi16EEESC_SR_EEEiEEEiEEENS5_IJNS5_IJNS5_IJSG_SU_NSA_ILi2048EEEEEENSA_ILi8192EEEEEENS5_IJNS5_IJSB_NSA_ILi1024EEENSA_ILi32EEEEEElEEElEEEEEEEESJ_NS5_IJlSB_lEEENS4_8TiledMMAINS4_8MMA_AtomIJNS4_4SM904GMMA6SPARSE27GMMA_64x256x32_F32F16F16_SSILNS1D_5MajorE0ELS1G_0ELNS1D_7ScaleInE1ELS1H_1ELNS1D_9SparseSelE0EEEEEENSK_INS5_IJSC_SB_SB_EEENS5_IJSB_NSA_ILi0EEES1M_EEEEENS5_IJNS4_10UnderscoreES1P_S1P_EEEEENS4_23SM90_TMA_LOAD_MULTICASTENS4_14ComposedLayoutINS4_7SwizzleILi3ELi4ELi3EEENS4_25smem_sparse_ptr_flag_bitsILi2ELi16EEENSK_INS5_IJNS5_IJSB_SQ_EEENS5_IJSC_NSA_ILi64EEEEEEEEENS5_IJNS5_IJS1M_SG_EEESN_EEEEEEEvNS4_8identityENS4_13SM90_TMA_LOADENS1T_IS1V_NS4_18smem_ptr_flag_bitsILi16EEENSK_INS5_IJSQ_S1Z_EEENS5_IJS1Z_SB_EEEEEEEvS26_EENS_8epilogue10collective6detail29Sm90TmaWarpSpecializedAdapterINS2G_15DefaultEpilogueIfNS5_IJSB_llEEES2K_NS2F_6thread17LinearCombinationIfLi1EffLNS2L_9ScaleType4KindE0ELNS_15FloatRoundStyleE2EfEENS1_15EpilogueDefaultEEEEEvvEEEEvNT_6ParamsE:
	.zero		1920


//--------------------- SYMBOLS --------------------------

	.type		.nv.reservedSmem.offset0,@object
	.size		.nv.reservedSmem.offset0,0x4
